//
// Generated by NVIDIA NVVM Compiler
//
// Compiler Build ID: CL-36424714
// Cuda compilation tools, release 13.0, V13.0.88
// Based on NVVM 20.0.0
//

.version 9.0
.target sm_100
.address_size 64

	// .globl	quantize_f32_to_int8_symmetric_kernel
// _ZZ26quantized_gemm_int8_kernelE2As has been demoted
// _ZZ26quantized_gemm_int8_kernelE2Bs has been demoted
// _ZZ34quantized_gemm_int8_dequant_kernelE2As has been demoted
// _ZZ34quantized_gemm_int8_dequant_kernelE2Bs has been demoted
// _ZZ31quantized_gemm_int4_int8_kernelE2As has been demoted
// _ZZ31quantized_gemm_int4_int8_kernelE2Bs has been demoted
.extern .shared .align 16 .b8 sdata[];

.visible .entry quantize_f32_to_int8_symmetric_kernel(
	.param .u64 .ptr .align 1 quantize_f32_to_int8_symmetric_kernel_param_0,
	.param .u64 .ptr .align 1 quantize_f32_to_int8_symmetric_kernel_param_1,
	.param .f32 quantize_f32_to_int8_symmetric_kernel_param_2,
	.param .u32 quantize_f32_to_int8_symmetric_kernel_param_3
)
{
	.reg .pred 	%p<2>;
	.reg .b32 	%r<9>;
	.reg .b32 	%f<4>;
	.reg .b64 	%rd<9>;

	ld.param.u64 	%rd1, [quantize_f32_to_int8_symmetric_kernel_param_0];
	ld.param.u64 	%rd2, [quantize_f32_to_int8_symmetric_kernel_param_1];
	ld.param.f32 	%f1, [quantize_f32_to_int8_symmetric_kernel_param_2];
	ld.param.u32 	%r2, [quantize_f32_to_int8_symmetric_kernel_param_3];
	mov.u32 	%r3, %ctaid.x;
	mov.u32 	%r4, %ntid.x;
	mov.u32 	%r5, %tid.x;
	mad.lo.s32 	%r1, %r3, %r4, %r5;
	setp.ge.u32 	%p1, %r1, %r2;
	@%p1 bra 	$L__BB0_2;
	cvta.to.global.u64 	%rd3, %rd2;
	cvta.to.global.u64 	%rd4, %rd1;
	cvt.u64.u32 	%rd5, %r1;
	mul.wide.u32 	%rd6, %r1, 4;
	add.s64 	%rd7, %rd3, %rd6;
	ld.global.nc.f32 	%f2, [%rd7];
	div.rn.f32 	%f3, %f2, %f1;
	cvt.rni.s32.f32 	%r6, %f3;
	min.s32 	%r7, %r6, 127;
	max.s32 	%r8, %r7, -127;
	add.s64 	%rd8, %rd4, %rd5;
	st.global.u8 	[%rd8], %r8;
$L__BB0_2:
	ret;

}
	// .globl	quantize_f32_to_int8_asymmetric_kernel
.visible .entry quantize_f32_to_int8_asymmetric_kernel(
	.param .u64 .ptr .align 1 quantize_f32_to_int8_asymmetric_kernel_param_0,
	.param .u64 .ptr .align 1 quantize_f32_to_int8_asymmetric_kernel_param_1,
	.param .f32 quantize_f32_to_int8_asymmetric_kernel_param_2,
	.param .u32 quantize_f32_to_int8_asymmetric_kernel_param_3,
	.param .u32 quantize_f32_to_int8_asymmetric_kernel_param_4
)
{
	.reg .pred 	%p<2>;
	.reg .b32 	%r<11>;
	.reg .b32 	%f<4>;
	.reg .b64 	%rd<9>;

	ld.param.u64 	%rd1, [quantize_f32_to_int8_asymmetric_kernel_param_0];
	ld.param.u64 	%rd2, [quantize_f32_to_int8_asymmetric_kernel_param_1];
	ld.param.f32 	%f1, [quantize_f32_to_int8_asymmetric_kernel_param_2];
	ld.param.u32 	%r2, [quantize_f32_to_int8_asymmetric_kernel_param_3];
	ld.param.u32 	%r3, [quantize_f32_to_int8_asymmetric_kernel_param_4];
	mov.u32 	%r4, %ctaid.x;
	mov.u32 	%r5, %ntid.x;
	mov.u32 	%r6, %tid.x;
	mad.lo.s32 	%r1, %r4, %r5, %r6;
	setp.ge.u32 	%p1, %r1, %r3;
	@%p1 bra 	$L__BB1_2;
	cvta.to.global.u64 	%rd3, %rd2;
	cvta.to.global.u64 	%rd4, %rd1;
	cvt.u64.u32 	%rd5, %r1;
	mul.wide.u32 	%rd6, %r1, 4;
	add.s64 	%rd7, %rd3, %rd6;
	ld.global.nc.f32 	%f2, [%rd7];
	div.rn.f32 	%f3, %f2, %f1;
	cvt.rni.s32.f32 	%r7, %f3;
	add.s32 	%r8, %r7, %r2;
	min.s32 	%r9, %r8, 127;
	max.s32 	%r10, %r9, -128;
	add.s64 	%rd8, %rd4, %rd5;
	st.global.u8 	[%rd8], %r10;
$L__BB1_2:
	ret;

}
	// .globl	dequantize_int8_to_f32_symmetric_kernel
.visible .entry dequantize_int8_to_f32_symmetric_kernel(
	.param .u64 .ptr .align 1 dequantize_int8_to_f32_symmetric_kernel_param_0,
	.param .u64 .ptr .align 1 dequantize_int8_to_f32_symmetric_kernel_param_1,
	.param .f32 dequantize_int8_to_f32_symmetric_kernel_param_2,
	.param .u32 dequantize_int8_to_f32_symmetric_kernel_param_3
)
{
	.reg .pred 	%p<2>;
	.reg .b16 	%rs<3>;
	.reg .b32 	%r<6>;
	.reg .b32 	%f<4>;
	.reg .b64 	%rd<9>;

	ld.param.u64 	%rd1, [dequantize_int8_to_f32_symmetric_kernel_param_0];
	ld.param.u64 	%rd2, [dequantize_int8_to_f32_symmetric_kernel_param_1];
	ld.param.f32 	%f1, [dequantize_int8_to_f32_symmetric_kernel_param_2];
	ld.param.u32 	%r2, [dequantize_int8_to_f32_symmetric_kernel_param_3];
	mov.u32 	%r3, %ctaid.x;
	mov.u32 	%r4, %ntid.x;
	mov.u32 	%r5, %tid.x;
	mad.lo.s32 	%r1, %r3, %r4, %r5;
	setp.ge.u32 	%p1, %r1, %r2;
	@%p1 bra 	$L__BB2_2;
	cvta.to.global.u64 	%rd3, %rd2;
	cvta.to.global.u64 	%rd4, %rd1;
	cvt.u64.u32 	%rd5, %r1;
	add.s64 	%rd6, %rd3, %rd5;
	ld.global.nc.u8 	%rs1, [%rd6];
	cvt.s16.s8 	%rs2, %rs1;
	cvt.rn.f32.s16 	%f2, %rs2;
	mul.f32 	%f3, %f1, %f2;
	mul.wide.u32 	%rd7, %r1, 4;
	add.s64 	%rd8, %rd4, %rd7;
	st.global.f32 	[%rd8], %f3;
$L__BB2_2:
	ret;

}
	// .globl	dequantize_int8_to_f32_asymmetric_kernel
.visible .entry dequantize_int8_to_f32_asymmetric_kernel(
	.param .u64 .ptr .align 1 dequantize_int8_to_f32_asymmetric_kernel_param_0,
	.param .u64 .ptr .align 1 dequantize_int8_to_f32_asymmetric_kernel_param_1,
	.param .f32 dequantize_int8_to_f32_asymmetric_kernel_param_2,
	.param .u32 dequantize_int8_to_f32_asymmetric_kernel_param_3,
	.param .u32 dequantize_int8_to_f32_asymmetric_kernel_param_4
)
{
	.reg .pred 	%p<2>;
	.reg .b16 	%rs<3>;
	.reg .b32 	%r<7>;
	.reg .b32 	%f<6>;
	.reg .b64 	%rd<9>;

	ld.param.u64 	%rd1, [dequantize_int8_to_f32_asymmetric_kernel_param_0];
	ld.param.u64 	%rd2, [dequantize_int8_to_f32_asymmetric_kernel_param_1];
	ld.param.f32 	%f1, [dequantize_int8_to_f32_asymmetric_kernel_param_2];
	ld.param.u32 	%r2, [dequantize_int8_to_f32_asymmetric_kernel_param_3];
	ld.param.u32 	%r3, [dequantize_int8_to_f32_asymmetric_kernel_param_4];
	mov.u32 	%r4, %ctaid.x;
	mov.u32 	%r5, %ntid.x;
	mov.u32 	%r6, %tid.x;
	mad.lo.s32 	%r1, %r4, %r5, %r6;
	setp.ge.u32 	%p1, %r1, %r3;
	@%p1 bra 	$L__BB3_2;
	cvta.to.global.u64 	%rd3, %rd2;
	cvta.to.global.u64 	%rd4, %rd1;
	cvt.u64.u32 	%rd5, %r1;
	add.s64 	%rd6, %rd3, %rd5;
	ld.global.nc.u8 	%rs1, [%rd6];
	cvt.s16.s8 	%rs2, %rs1;
	cvt.rn.f32.s16 	%f2, %rs2;
	cvt.rn.f32.s32 	%f3, %r2;
	sub.f32 	%f4, %f2, %f3;
	mul.f32 	%f5, %f1, %f4;
	mul.wide.u32 	%rd7, %r1, 4;
	add.s64 	%rd8, %rd4, %rd7;
	st.global.f32 	[%rd8], %f5;
$L__BB3_2:
	ret;

}
	// .globl	quantize_f32_to_int8_per_channel_kernel
.visible .entry quantize_f32_to_int8_per_channel_kernel(
	.param .u64 .ptr .align 1 quantize_f32_to_int8_per_channel_kernel_param_0,
	.param .u64 .ptr .align 1 quantize_f32_to_int8_per_channel_kernel_param_1,
	.param .u64 .ptr .align 1 quantize_f32_to_int8_per_channel_kernel_param_2,
	.param .u64 .ptr .align 1 quantize_f32_to_int8_per_channel_kernel_param_3,
	.param .u32 quantize_f32_to_int8_per_channel_kernel_param_4,
	.param .u32 quantize_f32_to_int8_per_channel_kernel_param_5,
	.param .u8 quantize_f32_to_int8_per_channel_kernel_param_6
)
{
	.reg .pred 	%p<4>;
	.reg .b16 	%rs<2>;
	.reg .b32 	%r<20>;
	.reg .b32 	%f<6>;
	.reg .b64 	%rd<21>;

	ld.param.u64 	%rd5, [quantize_f32_to_int8_per_channel_kernel_param_0];
	ld.param.u64 	%rd6, [quantize_f32_to_int8_per_channel_kernel_param_1];
	ld.param.u64 	%rd3, [quantize_f32_to_int8_per_channel_kernel_param_2];
	ld.param.u64 	%rd4, [quantize_f32_to_int8_per_channel_kernel_param_3];
	ld.param.u32 	%r6, [quantize_f32_to_int8_per_channel_kernel_param_4];
	ld.param.u32 	%r5, [quantize_f32_to_int8_per_channel_kernel_param_5];
	ld.param.s8 	%rs1, [quantize_f32_to_int8_per_channel_kernel_param_6];
	cvta.to.global.u64 	%rd1, %rd5;
	cvta.to.global.u64 	%rd2, %rd6;
	mov.u32 	%r7, %ctaid.x;
	mov.u32 	%r8, %ntid.x;
	mov.u32 	%r9, %tid.x;
	mad.lo.s32 	%r1, %r7, %r8, %r9;
	mul.lo.s32 	%r10, %r5, %r6;
	setp.ge.u32 	%p1, %r1, %r10;
	@%p1 bra 	$L__BB4_6;
	cvta.to.global.u64 	%rd7, %rd3;
	div.u32 	%r2, %r1, %r5;
	mul.wide.u32 	%rd8, %r2, 4;
	add.s64 	%rd9, %rd7, %rd8;
	ld.global.nc.f32 	%f1, [%rd9];
	setp.eq.s16 	%p2, %rs1, 0;
	@%p2 bra 	$L__BB4_3;
	cvt.u64.u32 	%rd10, %r1;
	mul.wide.u32 	%rd11, %r1, 4;
	add.s64 	%rd12, %rd2, %rd11;
	ld.global.nc.f32 	%f2, [%rd12];
	div.rn.f32 	%f3, %f2, %f1;
	cvt.rni.s32.f32 	%r11, %f3;
	min.s32 	%r12, %r11, 127;
	max.s32 	%r13, %r12, -127;
	add.s64 	%rd13, %rd1, %rd10;
	st.global.u8 	[%rd13], %r13;
	bra.uni 	$L__BB4_6;
$L__BB4_3:
	setp.eq.s64 	%p3, %rd4, 0;
	mov.b32 	%r19, 0;
	@%p3 bra 	$L__BB4_5;
	cvta.to.global.u64 	%rd14, %rd4;
	add.s64 	%rd16, %rd14, %rd8;
	ld.global.nc.u32 	%r19, [%rd16];
$L__BB4_5:
	cvt.u64.u32 	%rd17, %r1;
	mul.wide.u32 	%rd18, %r1, 4;
	add.s64 	%rd19, %rd2, %rd18;
	ld.global.nc.f32 	%f4, [%rd19];
	div.rn.f32 	%f5, %f4, %f1;
	cvt.rni.s32.f32 	%r15, %f5;
	add.s32 	%r16, %r15, %r19;
	min.s32 	%r17, %r16, 127;
	max.s32 	%r18, %r17, -128;
	add.s64 	%rd20, %rd1, %rd17;
	st.global.u8 	[%rd20], %r18;
$L__BB4_6:
	ret;

}
	// .globl	dequantize_int8_to_f32_per_channel_kernel
.visible .entry dequantize_int8_to_f32_per_channel_kernel(
	.param .u64 .ptr .align 1 dequantize_int8_to_f32_per_channel_kernel_param_0,
	.param .u64 .ptr .align 1 dequantize_int8_to_f32_per_channel_kernel_param_1,
	.param .u64 .ptr .align 1 dequantize_int8_to_f32_per_channel_kernel_param_2,
	.param .u64 .ptr .align 1 dequantize_int8_to_f32_per_channel_kernel_param_3,
	.param .u32 dequantize_int8_to_f32_per_channel_kernel_param_4,
	.param .u32 dequantize_int8_to_f32_per_channel_kernel_param_5,
	.param .u8 dequantize_int8_to_f32_per_channel_kernel_param_6
)
{
	.reg .pred 	%p<4>;
	.reg .b16 	%rs<6>;
	.reg .b32 	%r<10>;
	.reg .b32 	%f<11>;
	.reg .b64 	%rd<21>;

	ld.param.u64 	%rd5, [dequantize_int8_to_f32_per_channel_kernel_param_0];
	ld.param.u64 	%rd6, [dequantize_int8_to_f32_per_channel_kernel_param_1];
	ld.param.u64 	%rd3, [dequantize_int8_to_f32_per_channel_kernel_param_2];
	ld.param.u64 	%rd4, [dequantize_int8_to_f32_per_channel_kernel_param_3];
	ld.param.u32 	%r4, [dequantize_int8_to_f32_per_channel_kernel_param_4];
	ld.param.u32 	%r3, [dequantize_int8_to_f32_per_channel_kernel_param_5];
	ld.param.s8 	%rs1, [dequantize_int8_to_f32_per_channel_kernel_param_6];
	cvta.to.global.u64 	%rd1, %rd5;
	cvta.to.global.u64 	%rd2, %rd6;
	mov.u32 	%r5, %ctaid.x;
	mov.u32 	%r6, %ntid.x;
	mov.u32 	%r7, %tid.x;
	mad.lo.s32 	%r1, %r5, %r6, %r7;
	mul.lo.s32 	%r8, %r3, %r4;
	setp.ge.u32 	%p1, %r1, %r8;
	@%p1 bra 	$L__BB5_6;
	cvta.to.global.u64 	%rd7, %rd3;
	div.u32 	%r2, %r1, %r3;
	mul.wide.u32 	%rd8, %r2, 4;
	add.s64 	%rd9, %rd7, %rd8;
	ld.global.nc.f32 	%f1, [%rd9];
	setp.eq.s16 	%p2, %rs1, 0;
	@%p2 bra 	$L__BB5_3;
	cvt.u64.u32 	%rd10, %r1;
	add.s64 	%rd11, %rd2, %rd10;
	ld.global.nc.u8 	%rs2, [%rd11];
	cvt.s16.s8 	%rs3, %rs2;
	cvt.rn.f32.s16 	%f4, %rs3;
	mul.f32 	%f5, %f1, %f4;
	mul.wide.u32 	%rd12, %r1, 4;
	add.s64 	%rd13, %rd1, %rd12;
	st.global.f32 	[%rd13], %f5;
	bra.uni 	$L__BB5_6;
$L__BB5_3:
	setp.eq.s64 	%p3, %rd4, 0;
	mov.f32 	%f10, 0f00000000;
	@%p3 bra 	$L__BB5_5;
	cvta.to.global.u64 	%rd14, %rd4;
	add.s64 	%rd16, %rd14, %rd8;
	ld.global.nc.u32 	%r9, [%rd16];
	cvt.rn.f32.s32 	%f10, %r9;
$L__BB5_5:
	cvt.u64.u32 	%rd17, %r1;
	add.s64 	%rd18, %rd2, %rd17;
	ld.global.nc.u8 	%rs4, [%rd18];
	cvt.s16.s8 	%rs5, %rs4;
	cvt.rn.f32.s16 	%f7, %rs5;
	sub.f32 	%f8, %f7, %f10;
	mul.f32 	%f9, %f1, %f8;
	mul.wide.u32 	%rd19, %r1, 4;
	add.s64 	%rd20, %rd1, %rd19;
	st.global.f32 	[%rd20], %f9;
$L__BB5_6:
	ret;

}
	// .globl	quantize_f32_to_int8_per_group_kernel
.visible .entry quantize_f32_to_int8_per_group_kernel(
	.param .u64 .ptr .align 1 quantize_f32_to_int8_per_group_kernel_param_0,
	.param .u64 .ptr .align 1 quantize_f32_to_int8_per_group_kernel_param_1,
	.param .u64 .ptr .align 1 quantize_f32_to_int8_per_group_kernel_param_2,
	.param .u64 .ptr .align 1 quantize_f32_to_int8_per_group_kernel_param_3,
	.param .u32 quantize_f32_to_int8_per_group_kernel_param_4,
	.param .u32 quantize_f32_to_int8_per_group_kernel_param_5,
	.param .u8 quantize_f32_to_int8_per_group_kernel_param_6
)
{
	.reg .pred 	%p<4>;
	.reg .b16 	%rs<2>;
	.reg .b32 	%r<19>;
	.reg .b32 	%f<6>;
	.reg .b64 	%rd<21>;

	ld.param.u64 	%rd5, [quantize_f32_to_int8_per_group_kernel_param_0];
	ld.param.u64 	%rd6, [quantize_f32_to_int8_per_group_kernel_param_1];
	ld.param.u64 	%rd3, [quantize_f32_to_int8_per_group_kernel_param_2];
	ld.param.u64 	%rd4, [quantize_f32_to_int8_per_group_kernel_param_3];
	ld.param.u32 	%r6, [quantize_f32_to_int8_per_group_kernel_param_4];
	ld.param.u32 	%r5, [quantize_f32_to_int8_per_group_kernel_param_5];
	ld.param.s8 	%rs1, [quantize_f32_to_int8_per_group_kernel_param_6];
	cvta.to.global.u64 	%rd1, %rd5;
	cvta.to.global.u64 	%rd2, %rd6;
	mov.u32 	%r7, %ctaid.x;
	mov.u32 	%r8, %ntid.x;
	mov.u32 	%r9, %tid.x;
	mad.lo.s32 	%r1, %r7, %r8, %r9;
	setp.ge.u32 	%p1, %r1, %r6;
	@%p1 bra 	$L__BB6_6;
	cvta.to.global.u64 	%rd7, %rd3;
	div.u32 	%r2, %r1, %r5;
	mul.wide.u32 	%rd8, %r2, 4;
	add.s64 	%rd9, %rd7, %rd8;
	ld.global.nc.f32 	%f1, [%rd9];
	setp.eq.s16 	%p2, %rs1, 0;
	@%p2 bra 	$L__BB6_3;
	cvt.u64.u32 	%rd10, %r1;
	mul.wide.u32 	%rd11, %r1, 4;
	add.s64 	%rd12, %rd2, %rd11;
	ld.global.nc.f32 	%f2, [%rd12];
	div.rn.f32 	%f3, %f2, %f1;
	cvt.rni.s32.f32 	%r10, %f3;
	min.s32 	%r11, %r10, 127;
	max.s32 	%r12, %r11, -127;
	add.s64 	%rd13, %rd1, %rd10;
	st.global.u8 	[%rd13], %r12;
	bra.uni 	$L__BB6_6;
$L__BB6_3:
	setp.eq.s64 	%p3, %rd4, 0;
	mov.b32 	%r18, 0;
	@%p3 bra 	$L__BB6_5;
	cvta.to.global.u64 	%rd14, %rd4;
	add.s64 	%rd16, %rd14, %rd8;
	ld.global.nc.u32 	%r18, [%rd16];
$L__BB6_5:
	cvt.u64.u32 	%rd17, %r1;
	mul.wide.u32 	%rd18, %r1, 4;
	add.s64 	%rd19, %rd2, %rd18;
	ld.global.nc.f32 	%f4, [%rd19];
	div.rn.f32 	%f5, %f4, %f1;
	cvt.rni.s32.f32 	%r14, %f5;
	add.s32 	%r15, %r14, %r18;
	min.s32 	%r16, %r15, 127;
	max.s32 	%r17, %r16, -128;
	add.s64 	%rd20, %rd1, %rd17;
	st.global.u8 	[%rd20], %r17;
$L__BB6_6:
	ret;

}
	// .globl	quantize_f32_to_int4_symmetric_kernel
.visible .entry quantize_f32_to_int4_symmetric_kernel(
	.param .u64 .ptr .align 1 quantize_f32_to_int4_symmetric_kernel_param_0,
	.param .u64 .ptr .align 1 quantize_f32_to_int4_symmetric_kernel_param_1,
	.param .f32 quantize_f32_to_int4_symmetric_kernel_param_2,
	.param .u32 quantize_f32_to_int4_symmetric_kernel_param_3
)
{
	.reg .pred 	%p<3>;
	.reg .b16 	%rs<9>;
	.reg .b32 	%r<14>;
	.reg .b32 	%f<6>;
	.reg .b64 	%rd<9>;

	ld.param.u64 	%rd2, [quantize_f32_to_int4_symmetric_kernel_param_0];
	ld.param.u64 	%rd3, [quantize_f32_to_int4_symmetric_kernel_param_1];
	ld.param.f32 	%f1, [quantize_f32_to_int4_symmetric_kernel_param_2];
	ld.param.u32 	%r4, [quantize_f32_to_int4_symmetric_kernel_param_3];
	mov.u32 	%r5, %ctaid.x;
	mov.u32 	%r6, %ntid.x;
	mov.u32 	%r7, %tid.x;
	mad.lo.s32 	%r1, %r5, %r6, %r7;
	shl.b32 	%r2, %r1, 1;
	setp.ge.u32 	%p1, %r2, %r4;
	@%p1 bra 	$L__BB7_4;
	cvta.to.global.u64 	%rd4, %rd3;
	mul.wide.u32 	%rd5, %r2, 4;
	add.s64 	%rd1, %rd4, %rd5;
	ld.global.nc.f32 	%f2, [%rd1];
	div.rn.f32 	%f3, %f2, %f1;
	cvt.rni.s32.f32 	%r8, %f3;
	min.s32 	%r9, %r8, 7;
	max.s32 	%r3, %r9, -7;
	add.s32 	%r10, %r2, 1;
	setp.ge.u32 	%p2, %r10, %r4;
	mov.b16 	%rs8, 0;
	@%p2 bra 	$L__BB7_3;
	ld.global.nc.f32 	%f4, [%rd1+4];
	div.rn.f32 	%f5, %f4, %f1;
	cvt.rni.s32.f32 	%r11, %f5;
	min.s32 	%r12, %r11, 7;
	max.s32 	%r13, %r12, -7;
	cvt.u16.u32 	%rs4, %r13;
	shl.b16 	%rs8, %rs4, 4;
$L__BB7_3:
	cvt.u16.u32 	%rs5, %r3;
	and.b16  	%rs6, %rs5, 15;
	or.b16  	%rs7, %rs8, %rs6;
	cvt.u64.u32 	%rd6, %r1;
	cvta.to.global.u64 	%rd7, %rd2;
	add.s64 	%rd8, %rd7, %rd6;
	st.global.u8 	[%rd8], %rs7;
$L__BB7_4:
	ret;

}
	// .globl	dequantize_int4_to_f32_symmetric_kernel
.visible .entry dequantize_int4_to_f32_symmetric_kernel(
	.param .u64 .ptr .align 1 dequantize_int4_to_f32_symmetric_kernel_param_0,
	.param .u64 .ptr .align 1 dequantize_int4_to_f32_symmetric_kernel_param_1,
	.param .f32 dequantize_int4_to_f32_symmetric_kernel_param_2,
	.param .u32 dequantize_int4_to_f32_symmetric_kernel_param_3
)
{
	.reg .pred 	%p<5>;
	.reg .b16 	%rs<11>;
	.reg .b32 	%r<8>;
	.reg .b32 	%f<6>;
	.reg .b64 	%rd<9>;

	ld.param.u64 	%rd2, [dequantize_int4_to_f32_symmetric_kernel_param_0];
	ld.param.u64 	%rd3, [dequantize_int4_to_f32_symmetric_kernel_param_1];
	ld.param.f32 	%f1, [dequantize_int4_to_f32_symmetric_kernel_param_2];
	ld.param.u32 	%r3, [dequantize_int4_to_f32_symmetric_kernel_param_3];
	mov.u32 	%r4, %ctaid.x;
	mov.u32 	%r5, %ntid.x;
	mov.u32 	%r6, %tid.x;
	mad.lo.s32 	%r1, %r4, %r5, %r6;
	shl.b32 	%r2, %r1, 1;
	setp.ge.u32 	%p1, %r2, %r3;
	@%p1 bra 	$L__BB8_3;
	cvta.to.global.u64 	%rd4, %rd2;
	cvta.to.global.u64 	%rd5, %rd3;
	cvt.u64.u32 	%rd6, %r1;
	add.s64 	%rd7, %rd5, %rd6;
	ld.global.nc.u8 	%rs2, [%rd7];
	cvt.u16.u8 	%rs3, %rs2;
	cvt.s16.s8 	%rs1, %rs3;
	and.b16  	%rs4, %rs3, 15;
	setp.gt.u16 	%p2, %rs4, 7;
	or.b16  	%rs5, %rs4, -16;
	selp.b16 	%rs6, %rs5, %rs4, %p2;
	cvt.rn.f32.s16 	%f2, %rs6;
	mul.f32 	%f3, %f1, %f2;
	mul.wide.u32 	%rd8, %r2, 4;
	add.s64 	%rd1, %rd4, %rd8;
	st.global.f32 	[%rd1], %f3;
	add.s32 	%r7, %r2, 1;
	setp.ge.u32 	%p3, %r7, %r3;
	@%p3 bra 	$L__BB8_3;
	and.b16  	%rs7, %rs1, 240;
	shr.u16 	%rs8, %rs7, 4;
	or.b16  	%rs9, %rs8, -16;
	setp.lt.s16 	%p4, %rs1, 0;
	selp.b16 	%rs10, %rs9, %rs8, %p4;
	cvt.rn.f32.s16 	%f4, %rs10;
	mul.f32 	%f5, %f1, %f4;
	st.global.f32 	[%rd1+4], %f5;
$L__BB8_3:
	ret;

}
	// .globl	quantize_f32_to_int4_per_group_kernel
.visible .entry quantize_f32_to_int4_per_group_kernel(
	.param .u64 .ptr .align 1 quantize_f32_to_int4_per_group_kernel_param_0,
	.param .u64 .ptr .align 1 quantize_f32_to_int4_per_group_kernel_param_1,
	.param .u64 .ptr .align 1 quantize_f32_to_int4_per_group_kernel_param_2,
	.param .u32 quantize_f32_to_int4_per_group_kernel_param_3,
	.param .u32 quantize_f32_to_int4_per_group_kernel_param_4
)
{
	.reg .pred 	%p<3>;
	.reg .b16 	%rs<9>;
	.reg .b32 	%r<17>;
	.reg .b32 	%f<7>;
	.reg .b64 	%rd<15>;

	ld.param.u64 	%rd3, [quantize_f32_to_int4_per_group_kernel_param_0];
	ld.param.u64 	%rd4, [quantize_f32_to_int4_per_group_kernel_param_1];
	ld.param.u64 	%rd5, [quantize_f32_to_int4_per_group_kernel_param_2];
	ld.param.u32 	%r4, [quantize_f32_to_int4_per_group_kernel_param_3];
	ld.param.u32 	%r5, [quantize_f32_to_int4_per_group_kernel_param_4];
	mov.u32 	%r6, %ctaid.x;
	mov.u32 	%r7, %ntid.x;
	mov.u32 	%r8, %tid.x;
	mad.lo.s32 	%r1, %r6, %r7, %r8;
	shl.b32 	%r2, %r1, 1;
	setp.ge.u32 	%p1, %r2, %r4;
	@%p1 bra 	$L__BB9_4;
	cvta.to.global.u64 	%rd6, %rd4;
	cvta.to.global.u64 	%rd7, %rd5;
	div.u32 	%r9, %r2, %r5;
	add.s32 	%r10, %r2, 1;
	div.u32 	%r11, %r10, %r5;
	mul.wide.u32 	%rd8, %r9, 4;
	add.s64 	%rd9, %rd7, %rd8;
	ld.global.nc.f32 	%f1, [%rd9];
	mul.wide.u32 	%rd10, %r11, 4;
	add.s64 	%rd1, %rd7, %rd10;
	mul.wide.u32 	%rd11, %r2, 4;
	add.s64 	%rd2, %rd6, %rd11;
	ld.global.nc.f32 	%f2, [%rd2];
	div.rn.f32 	%f3, %f2, %f1;
	cvt.rni.s32.f32 	%r12, %f3;
	min.s32 	%r13, %r12, 7;
	max.s32 	%r3, %r13, -7;
	setp.ge.u32 	%p2, %r10, %r4;
	mov.b16 	%rs8, 0;
	@%p2 bra 	$L__BB9_3;
	ld.global.nc.f32 	%f4, [%rd1];
	ld.global.nc.f32 	%f5, [%rd2+4];
	div.rn.f32 	%f6, %f5, %f4;
	cvt.rni.s32.f32 	%r14, %f6;
	min.s32 	%r15, %r14, 7;
	max.s32 	%r16, %r15, -7;
	cvt.u16.u32 	%rs4, %r16;
	shl.b16 	%rs8, %rs4, 4;
$L__BB9_3:
	cvt.u16.u32 	%rs5, %r3;
	and.b16  	%rs6, %rs5, 15;
	or.b16  	%rs7, %rs8, %rs6;
	cvt.u64.u32 	%rd12, %r1;
	cvta.to.global.u64 	%rd13, %rd3;
	add.s64 	%rd14, %rd13, %rd12;
	st.global.u8 	[%rd14], %rs7;
$L__BB9_4:
	ret;

}
	// .globl	quantize_f16_to_int8_symmetric_kernel
.visible .entry quantize_f16_to_int8_symmetric_kernel(
	.param .u64 .ptr .align 1 quantize_f16_to_int8_symmetric_kernel_param_0,
	.param .u64 .ptr .align 1 quantize_f16_to_int8_symmetric_kernel_param_1,
	.param .f32 quantize_f16_to_int8_symmetric_kernel_param_2,
	.param .u32 quantize_f16_to_int8_symmetric_kernel_param_3
)
{
	.reg .pred 	%p<2>;
	.reg .b16 	%rs<2>;
	.reg .b32 	%r<9>;
	.reg .b32 	%f<4>;
	.reg .b64 	%rd<9>;

	ld.param.u64 	%rd1, [quantize_f16_to_int8_symmetric_kernel_param_0];
	ld.param.u64 	%rd2, [quantize_f16_to_int8_symmetric_kernel_param_1];
	ld.param.f32 	%f1, [quantize_f16_to_int8_symmetric_kernel_param_2];
	ld.param.u32 	%r2, [quantize_f16_to_int8_symmetric_kernel_param_3];
	mov.u32 	%r3, %ctaid.x;
	mov.u32 	%r4, %ntid.x;
	mov.u32 	%r5, %tid.x;
	mad.lo.s32 	%r1, %r3, %r4, %r5;
	setp.ge.u32 	%p1, %r1, %r2;
	@%p1 bra 	$L__BB10_2;
	cvta.to.global.u64 	%rd3, %rd2;
	cvta.to.global.u64 	%rd4, %rd1;
	cvt.u64.u32 	%rd5, %r1;
	mul.wide.u32 	%rd6, %r1, 2;
	add.s64 	%rd7, %rd3, %rd6;
	ld.global.nc.u16 	%rs1, [%rd7];
	// begin inline asm
	{  cvt.f32.f16 %f2, %rs1;}

	// end inline asm
	div.rn.f32 	%f3, %f2, %f1;
	cvt.rni.s32.f32 	%r6, %f3;
	min.s32 	%r7, %r6, 127;
	max.s32 	%r8, %r7, -127;
	add.s64 	%rd8, %rd4, %rd5;
	st.global.u8 	[%rd8], %r8;
$L__BB10_2:
	ret;

}
	// .globl	dequantize_int8_to_f16_symmetric_kernel
.visible .entry dequantize_int8_to_f16_symmetric_kernel(
	.param .u64 .ptr .align 1 dequantize_int8_to_f16_symmetric_kernel_param_0,
	.param .u64 .ptr .align 1 dequantize_int8_to_f16_symmetric_kernel_param_1,
	.param .f32 dequantize_int8_to_f16_symmetric_kernel_param_2,
	.param .u32 dequantize_int8_to_f16_symmetric_kernel_param_3
)
{
	.reg .pred 	%p<2>;
	.reg .b16 	%rs<4>;
	.reg .b32 	%r<6>;
	.reg .b32 	%f<4>;
	.reg .b64 	%rd<9>;

	ld.param.u64 	%rd1, [dequantize_int8_to_f16_symmetric_kernel_param_0];
	ld.param.u64 	%rd2, [dequantize_int8_to_f16_symmetric_kernel_param_1];
	ld.param.f32 	%f1, [dequantize_int8_to_f16_symmetric_kernel_param_2];
	ld.param.u32 	%r2, [dequantize_int8_to_f16_symmetric_kernel_param_3];
	mov.u32 	%r3, %ctaid.x;
	mov.u32 	%r4, %ntid.x;
	mov.u32 	%r5, %tid.x;
	mad.lo.s32 	%r1, %r3, %r4, %r5;
	setp.ge.u32 	%p1, %r1, %r2;
	@%p1 bra 	$L__BB11_2;
	cvta.to.global.u64 	%rd3, %rd2;
	cvta.to.global.u64 	%rd4, %rd1;
	cvt.u64.u32 	%rd5, %r1;
	add.s64 	%rd6, %rd3, %rd5;
	ld.global.nc.u8 	%rs2, [%rd6];
	cvt.s16.s8 	%rs3, %rs2;
	cvt.rn.f32.s16 	%f3, %rs3;
	mul.f32 	%f2, %f1, %f3;
	// begin inline asm
	{  cvt.rn.f16.f32 %rs1, %f2;}

	// end inline asm
	mul.wide.u32 	%rd7, %r1, 2;
	add.s64 	%rd8, %rd4, %rd7;
	st.global.u16 	[%rd8], %rs1;
$L__BB11_2:
	ret;

}
	// .globl	find_minmax_kernel
.visible .entry find_minmax_kernel(
	.param .u64 .ptr .align 1 find_minmax_kernel_param_0,
	.param .u64 .ptr .align 1 find_minmax_kernel_param_1,
	.param .u64 .ptr .align 1 find_minmax_kernel_param_2,
	.param .u32 find_minmax_kernel_param_3
)
{
	.reg .pred 	%p<7>;
	.reg .b32 	%r<27>;
	.reg .b32 	%f<22>;
	.reg .b64 	%rd<9>;

	ld.param.u64 	%rd2, [find_minmax_kernel_param_0];
	ld.param.u64 	%rd3, [find_minmax_kernel_param_1];
	ld.param.u64 	%rd4, [find_minmax_kernel_param_2];
	ld.param.u32 	%r12, [find_minmax_kernel_param_3];
	mov.u32 	%r26, %ntid.x;
	mov.u32 	%r2, %tid.x;
	mov.u32 	%r13, %ctaid.x;
	mad.lo.s32 	%r25, %r13, %r26, %r2;
	setp.ge.u32 	%p1, %r25, %r12;
	mov.f32 	%f21, 0fD01502F9;
	mov.f32 	%f20, 0f501502F9;
	@%p1 bra 	$L__BB12_3;
	mov.u32 	%r14, %nctaid.x;
	mul.lo.s32 	%r4, %r26, %r14;
	cvta.to.global.u64 	%rd1, %rd4;
	mov.f32 	%f20, 0f501502F9;
	mov.f32 	%f21, 0fD01502F9;
$L__BB12_2:
	mul.wide.u32 	%rd5, %r25, 4;
	add.s64 	%rd6, %rd1, %rd5;
	ld.global.nc.f32 	%f11, [%rd6];
	min.f32 	%f20, %f20, %f11;
	max.f32 	%f21, %f21, %f11;
	add.s32 	%r25, %r25, %r4;
	setp.lt.u32 	%p2, %r25, %r12;
	@%p2 bra 	$L__BB12_2;
$L__BB12_3:
	shl.b32 	%r15, %r26, 2;
	mov.u32 	%r16, sdata;
	add.s32 	%r7, %r16, %r15;
	shl.b32 	%r17, %r2, 2;
	add.s32 	%r8, %r16, %r17;
	st.shared.f32 	[%r8], %f20;
	add.s32 	%r9, %r7, %r17;
	st.shared.f32 	[%r9], %f21;
	bar.sync 	0;
	setp.lt.u32 	%p3, %r26, 2;
	@%p3 bra 	$L__BB12_7;
$L__BB12_4:
	shr.u32 	%r11, %r26, 1;
	setp.ge.u32 	%p4, %r2, %r11;
	@%p4 bra 	$L__BB12_6;
	ld.shared.f32 	%f12, [%r8];
	shl.b32 	%r18, %r11, 2;
	add.s32 	%r19, %r8, %r18;
	ld.shared.f32 	%f13, [%r19];
	min.f32 	%f14, %f12, %f13;
	st.shared.f32 	[%r8], %f14;
	ld.shared.f32 	%f15, [%r9];
	add.s32 	%r20, %r9, %r18;
	ld.shared.f32 	%f16, [%r20];
	max.f32 	%f17, %f15, %f16;
	st.shared.f32 	[%r9], %f17;
$L__BB12_6:
	bar.sync 	0;
	setp.gt.u32 	%p5, %r26, 3;
	mov.u32 	%r26, %r11;
	@%p5 bra 	$L__BB12_4;
$L__BB12_7:
	setp.ne.s32 	%p6, %r2, 0;
	@%p6 bra 	$L__BB12_9;
	ld.shared.u32 	%r21, [sdata];
	cvta.to.global.u64 	%rd7, %rd2;
	atom.global.min.s32 	%r22, [%rd7], %r21;
	ld.shared.u32 	%r23, [%r7];
	cvta.to.global.u64 	%rd8, %rd3;
	atom.global.max.s32 	%r24, [%rd8], %r23;
$L__BB12_9:
	ret;

}
	// .globl	compute_scale_absmax_kernel
.visible .entry compute_scale_absmax_kernel(
	.param .u64 .ptr .align 1 compute_scale_absmax_kernel_param_0,
	.param .u64 .ptr .align 1 compute_scale_absmax_kernel_param_1,
	.param .u32 compute_scale_absmax_kernel_param_2,
	.param .f32 compute_scale_absmax_kernel_param_3
)
{
	.reg .pred 	%p<8>;
	.reg .b32 	%r<21>;
	.reg .b32 	%f<17>;
	.reg .b64 	%rd<7>;

	ld.param.u64 	%rd2, [compute_scale_absmax_kernel_param_0];
	ld.param.u64 	%rd3, [compute_scale_absmax_kernel_param_1];
	ld.param.u32 	%r10, [compute_scale_absmax_kernel_param_2];
	ld.param.f32 	%f4, [compute_scale_absmax_kernel_param_3];
	mov.u32 	%r1, %tid.x;
	mov.u32 	%r11, %ctaid.x;
	mov.u32 	%r20, %ntid.x;
	mad.lo.s32 	%r19, %r11, %r20, %r1;
	setp.ge.u32 	%p1, %r19, %r10;
	mov.f32 	%f16, 0f00000000;
	@%p1 bra 	$L__BB13_3;
	mov.u32 	%r12, %nctaid.x;
	mul.lo.s32 	%r4, %r20, %r12;
	cvta.to.global.u64 	%rd1, %rd3;
	mov.f32 	%f16, 0f00000000;
$L__BB13_2:
	mul.wide.u32 	%rd4, %r19, 4;
	add.s64 	%rd5, %rd1, %rd4;
	ld.global.nc.f32 	%f7, [%rd5];
	abs.f32 	%f8, %f7;
	max.f32 	%f16, %f16, %f8;
	add.s32 	%r19, %r19, %r4;
	setp.lt.u32 	%p2, %r19, %r10;
	@%p2 bra 	$L__BB13_2;
$L__BB13_3:
	shl.b32 	%r13, %r1, 2;
	mov.u32 	%r14, sdata;
	add.s32 	%r7, %r14, %r13;
	st.shared.f32 	[%r7], %f16;
	bar.sync 	0;
	setp.lt.u32 	%p3, %r20, 2;
	@%p3 bra 	$L__BB13_7;
$L__BB13_4:
	shr.u32 	%r9, %r20, 1;
	setp.ge.u32 	%p4, %r1, %r9;
	@%p4 bra 	$L__BB13_6;
	ld.shared.f32 	%f9, [%r7];
	shl.b32 	%r15, %r9, 2;
	add.s32 	%r16, %r7, %r15;
	ld.shared.f32 	%f10, [%r16];
	max.f32 	%f11, %f9, %f10;
	st.shared.f32 	[%r7], %f11;
$L__BB13_6:
	bar.sync 	0;
	setp.gt.u32 	%p5, %r20, 3;
	mov.u32 	%r20, %r9;
	@%p5 bra 	$L__BB13_4;
$L__BB13_7:
	setp.ne.s32 	%p6, %r1, 0;
	@%p6 bra 	$L__BB13_9;
	ld.shared.f32 	%f12, [sdata];
	div.rn.f32 	%f13, %f12, %f4;
	setp.lt.f32 	%p7, %f13, 0f2EDBE6FF;
	selp.f32 	%f14, 0f2EDBE6FF, %f13, %p7;
	mov.b32 	%r17, %f14;
	cvta.to.global.u64 	%rd6, %rd2;
	atom.global.max.s32 	%r18, [%rd6], %r17;
$L__BB13_9:
	ret;

}
	// .globl	quantized_gemm_int8_kernel
.visible .entry quantized_gemm_int8_kernel(
	.param .u64 .ptr .align 1 quantized_gemm_int8_kernel_param_0,
	.param .u64 .ptr .align 1 quantized_gemm_int8_kernel_param_1,
	.param .u64 .ptr .align 1 quantized_gemm_int8_kernel_param_2,
	.param .u32 quantized_gemm_int8_kernel_param_3,
	.param .u32 quantized_gemm_int8_kernel_param_4,
	.param .u32 quantized_gemm_int8_kernel_param_5
)
{
	.reg .pred 	%p<12>;
	.reg .b16 	%rs<11>;
	.reg .b32 	%r<108>;
	.reg .b64 	%rd<13>;
	// demoted variable
	.shared .align 1 .b8 _ZZ26quantized_gemm_int8_kernelE2As[256];
	// demoted variable
	.shared .align 1 .b8 _ZZ26quantized_gemm_int8_kernelE2Bs[256];
	ld.param.u64 	%rd3, [quantized_gemm_int8_kernel_param_0];
	ld.param.u64 	%rd4, [quantized_gemm_int8_kernel_param_1];
	ld.param.u64 	%rd5, [quantized_gemm_int8_kernel_param_2];
	ld.param.u32 	%r28, [quantized_gemm_int8_kernel_param_3];
	ld.param.u32 	%r29, [quantized_gemm_int8_kernel_param_4];
	ld.param.u32 	%r30, [quantized_gemm_int8_kernel_param_5];
	mov.u32 	%r32, %ctaid.y;
	shl.b32 	%r33, %r32, 4;
	mov.u32 	%r103, %tid.y;
	add.s32 	%r2, %r33, %r103;
	mov.u32 	%r34, %ctaid.x;
	shl.b32 	%r3, %r34, 4;
	mov.u32 	%r101, %tid.x;
	add.s32 	%r5, %r3, %r101;
	add.s32 	%r6, %r30, 15;
	setp.lt.u32 	%p1, %r6, 16;
	mov.b32 	%r107, 0;
	@%p1 bra 	$L__BB14_7;
	shl.b32 	%r36, %r103, 4;
	mov.u32 	%r37, _ZZ26quantized_gemm_int8_kernelE2As;
	add.s32 	%r7, %r37, %r36;
	add.s32 	%r8, %r7, %r101;
	mov.u32 	%r38, _ZZ26quantized_gemm_int8_kernelE2Bs;
	add.s32 	%r10, %r38, %r101;
	add.s32 	%r9, %r10, %r36;
	shr.u32 	%r39, %r6, 4;
	neg.s32 	%r105, %r39;
	mad.lo.s32 	%r40, %r103, %r29, %r101;
	add.s32 	%r104, %r40, %r3;
	shl.b32 	%r13, %r29, 4;
	mad.lo.s32 	%r102, %r30, %r2, %r101;
	cvta.to.global.u64 	%rd1, %rd4;
	cvta.to.global.u64 	%rd2, %rd5;
	mov.b32 	%r107, 0;
$L__BB14_2:
	setp.ge.u32 	%p2, %r2, %r28;
	setp.ge.u32 	%p3, %r101, %r30;
	mov.b16 	%rs9, 0;
	or.pred  	%p4, %p2, %p3;
	@%p4 bra 	$L__BB14_4;
	cvt.u64.u32 	%rd6, %r102;
	add.s64 	%rd7, %rd1, %rd6;
	ld.global.nc.u8 	%rs6, [%rd7];
	cvt.u16.u8 	%rs9, %rs6;
$L__BB14_4:
	setp.ge.u32 	%p5, %r5, %r29;
	st.shared.u8 	[%r8], %rs9;
	setp.ge.u32 	%p6, %r103, %r30;
	mov.b16 	%rs10, 0;
	or.pred  	%p7, %p5, %p6;
	@%p7 bra 	$L__BB14_6;
	cvt.u64.u32 	%rd8, %r104;
	add.s64 	%rd9, %rd2, %rd8;
	ld.global.nc.u8 	%rs8, [%rd9];
	cvt.u16.u8 	%rs10, %rs8;
$L__BB14_6:
	st.shared.u8 	[%r9], %rs10;
	bar.sync 	0;
	ld.shared.u8 	%r41, [%r10+48];
	ld.shared.u8 	%r42, [%r10+32];
	prmt.b32 	%r43, %r42, %r41, 0x3340U;
	ld.shared.u8 	%r44, [%r10+16];
	ld.shared.u8 	%r45, [%r10];
	prmt.b32 	%r46, %r45, %r44, 0x3340U;
	prmt.b32 	%r47, %r46, %r43, 0x5410U;
	ld.shared.u8 	%r48, [%r7+3];
	ld.shared.u8 	%r49, [%r7+2];
	prmt.b32 	%r50, %r49, %r48, 0x3340U;
	ld.shared.u8 	%r51, [%r7+1];
	ld.shared.u8 	%r52, [%r7];
	prmt.b32 	%r53, %r52, %r51, 0x3340U;
	prmt.b32 	%r54, %r53, %r50, 0x5410U;
	dp4a.s32.s32 	%r55, %r47, %r54, %r107;
	ld.shared.u8 	%r56, [%r10+112];
	ld.shared.u8 	%r57, [%r10+96];
	prmt.b32 	%r58, %r57, %r56, 0x3340U;
	ld.shared.u8 	%r59, [%r10+80];
	ld.shared.u8 	%r60, [%r10+64];
	prmt.b32 	%r61, %r60, %r59, 0x3340U;
	prmt.b32 	%r62, %r61, %r58, 0x5410U;
	ld.shared.u8 	%r63, [%r7+7];
	ld.shared.u8 	%r64, [%r7+6];
	prmt.b32 	%r65, %r64, %r63, 0x3340U;
	ld.shared.u8 	%r66, [%r7+5];
	ld.shared.u8 	%r67, [%r7+4];
	prmt.b32 	%r68, %r67, %r66, 0x3340U;
	prmt.b32 	%r69, %r68, %r65, 0x5410U;
	dp4a.s32.s32 	%r70, %r62, %r69, %r55;
	ld.shared.u8 	%r71, [%r10+176];
	ld.shared.u8 	%r72, [%r10+160];
	prmt.b32 	%r73, %r72, %r71, 0x3340U;
	ld.shared.u8 	%r74, [%r10+144];
	ld.shared.u8 	%r75, [%r10+128];
	prmt.b32 	%r76, %r75, %r74, 0x3340U;
	prmt.b32 	%r77, %r76, %r73, 0x5410U;
	ld.shared.u8 	%r78, [%r7+11];
	ld.shared.u8 	%r79, [%r7+10];
	prmt.b32 	%r80, %r79, %r78, 0x3340U;
	ld.shared.u8 	%r81, [%r7+9];
	ld.shared.u8 	%r82, [%r7+8];
	prmt.b32 	%r83, %r82, %r81, 0x3340U;
	prmt.b32 	%r84, %r83, %r80, 0x5410U;
	dp4a.s32.s32 	%r85, %r77, %r84, %r70;
	ld.shared.u8 	%r86, [%r10+240];
	ld.shared.u8 	%r87, [%r10+224];
	prmt.b32 	%r88, %r87, %r86, 0x3340U;
	ld.shared.u8 	%r89, [%r10+208];
	ld.shared.u8 	%r90, [%r10+192];
	prmt.b32 	%r91, %r90, %r89, 0x3340U;
	prmt.b32 	%r92, %r91, %r88, 0x5410U;
	ld.shared.u8 	%r93, [%r7+15];
	ld.shared.u8 	%r94, [%r7+14];
	prmt.b32 	%r95, %r94, %r93, 0x3340U;
	ld.shared.u8 	%r96, [%r7+13];
	ld.shared.u8 	%r97, [%r7+12];
	prmt.b32 	%r98, %r97, %r96, 0x3340U;
	prmt.b32 	%r99, %r98, %r95, 0x5410U;
	dp4a.s32.s32 	%r107, %r92, %r99, %r85;
	bar.sync 	0;
	add.s32 	%r105, %r105, 1;
	setp.ne.s32 	%p8, %r105, 0;
	add.s32 	%r104, %r104, %r13;
	add.s32 	%r103, %r103, 16;
	add.s32 	%r102, %r102, 16;
	add.s32 	%r101, %r101, 16;
	@%p8 bra 	$L__BB14_2;
$L__BB14_7:
	setp.ge.u32 	%p9, %r2, %r28;
	setp.ge.u32 	%p10, %r5, %r29;
	or.pred  	%p11, %p9, %p10;
	@%p11 bra 	$L__BB14_9;
	mad.lo.s32 	%r100, %r29, %r2, %r5;
	cvta.to.global.u64 	%rd10, %rd3;
	mul.wide.u32 	%rd11, %r100, 4;
	add.s64 	%rd12, %rd10, %rd11;
	st.global.u32 	[%rd12], %r107;
$L__BB14_9:
	ret;

}
	// .globl	quantized_gemm_int8_dequant_kernel
.visible .entry quantized_gemm_int8_dequant_kernel(
	.param .u64 .ptr .align 1 quantized_gemm_int8_dequant_kernel_param_0,
	.param .u64 .ptr .align 1 quantized_gemm_int8_dequant_kernel_param_1,
	.param .u64 .ptr .align 1 quantized_gemm_int8_dequant_kernel_param_2,
	.param .f32 quantized_gemm_int8_dequant_kernel_param_3,
	.param .f32 quantized_gemm_int8_dequant_kernel_param_4,
	.param .u32 quantized_gemm_int8_dequant_kernel_param_5,
	.param .u32 quantized_gemm_int8_dequant_kernel_param_6,
	.param .u32 quantized_gemm_int8_dequant_kernel_param_7
)
{
	.reg .pred 	%p<12>;
	.reg .b16 	%rs<11>;
	.reg .b32 	%r<105>;
	.reg .b32 	%f<9>;
	.reg .b64 	%rd<14>;
	// demoted variable
	.shared .align 1 .b8 _ZZ34quantized_gemm_int8_dequant_kernelE2As[256];
	// demoted variable
	.shared .align 1 .b8 _ZZ34quantized_gemm_int8_dequant_kernelE2Bs[256];
	ld.param.u64 	%rd4, [quantized_gemm_int8_dequant_kernel_param_1];
	ld.param.u64 	%rd5, [quantized_gemm_int8_dequant_kernel_param_2];
	ld.param.f32 	%f3, [quantized_gemm_int8_dequant_kernel_param_3];
	ld.param.f32 	%f4, [quantized_gemm_int8_dequant_kernel_param_4];
	ld.param.u32 	%r27, [quantized_gemm_int8_dequant_kernel_param_5];
	ld.param.u32 	%r28, [quantized_gemm_int8_dequant_kernel_param_6];
	ld.param.u32 	%r29, [quantized_gemm_int8_dequant_kernel_param_7];
	mov.u32 	%r30, %ctaid.y;
	shl.b32 	%r31, %r30, 4;
	mov.u32 	%r101, %tid.y;
	add.s32 	%r2, %r31, %r101;
	mov.u32 	%r32, %ctaid.x;
	shl.b32 	%r3, %r32, 4;
	mov.u32 	%r99, %tid.x;
	add.s32 	%r5, %r3, %r99;
	add.s32 	%r6, %r29, 15;
	setp.lt.u32 	%p1, %r6, 16;
	mov.f32 	%f8, 0f00000000;
	@%p1 bra 	$L__BB15_8;
	shl.b32 	%r34, %r101, 4;
	mov.u32 	%r35, _ZZ34quantized_gemm_int8_dequant_kernelE2As;
	add.s32 	%r7, %r35, %r34;
	add.s32 	%r8, %r7, %r99;
	mov.u32 	%r36, _ZZ34quantized_gemm_int8_dequant_kernelE2Bs;
	add.s32 	%r10, %r36, %r99;
	add.s32 	%r9, %r10, %r34;
	shr.u32 	%r37, %r6, 4;
	neg.s32 	%r103, %r37;
	mad.lo.s32 	%r38, %r101, %r28, %r99;
	add.s32 	%r102, %r38, %r3;
	shl.b32 	%r13, %r28, 4;
	mad.lo.s32 	%r100, %r29, %r2, %r99;
	cvta.to.global.u64 	%rd1, %rd4;
	cvta.to.global.u64 	%rd2, %rd5;
	mov.b32 	%r104, 0;
$L__BB15_2:
	setp.ge.u32 	%p2, %r2, %r27;
	setp.ge.u32 	%p3, %r99, %r29;
	mov.b16 	%rs9, 0;
	or.pred  	%p4, %p2, %p3;
	@%p4 bra 	$L__BB15_4;
	cvt.u64.u32 	%rd6, %r100;
	add.s64 	%rd7, %rd1, %rd6;
	ld.global.nc.u8 	%rs6, [%rd7];
	cvt.u16.u8 	%rs9, %rs6;
$L__BB15_4:
	setp.ge.u32 	%p5, %r5, %r28;
	st.shared.u8 	[%r8], %rs9;
	setp.ge.u32 	%p6, %r101, %r29;
	mov.b16 	%rs10, 0;
	or.pred  	%p7, %p5, %p6;
	@%p7 bra 	$L__BB15_6;
	cvt.u64.u32 	%rd8, %r102;
	add.s64 	%rd9, %rd2, %rd8;
	ld.global.nc.u8 	%rs8, [%rd9];
	cvt.u16.u8 	%rs10, %rs8;
$L__BB15_6:
	st.shared.u8 	[%r9], %rs10;
	bar.sync 	0;
	ld.shared.u8 	%r39, [%r10+48];
	ld.shared.u8 	%r40, [%r10+32];
	prmt.b32 	%r41, %r40, %r39, 0x3340U;
	ld.shared.u8 	%r42, [%r10+16];
	ld.shared.u8 	%r43, [%r10];
	prmt.b32 	%r44, %r43, %r42, 0x3340U;
	prmt.b32 	%r45, %r44, %r41, 0x5410U;
	ld.shared.u8 	%r46, [%r7+3];
	ld.shared.u8 	%r47, [%r7+2];
	prmt.b32 	%r48, %r47, %r46, 0x3340U;
	ld.shared.u8 	%r49, [%r7+1];
	ld.shared.u8 	%r50, [%r7];
	prmt.b32 	%r51, %r50, %r49, 0x3340U;
	prmt.b32 	%r52, %r51, %r48, 0x5410U;
	dp4a.s32.s32 	%r53, %r45, %r52, %r104;
	ld.shared.u8 	%r54, [%r10+112];
	ld.shared.u8 	%r55, [%r10+96];
	prmt.b32 	%r56, %r55, %r54, 0x3340U;
	ld.shared.u8 	%r57, [%r10+80];
	ld.shared.u8 	%r58, [%r10+64];
	prmt.b32 	%r59, %r58, %r57, 0x3340U;
	prmt.b32 	%r60, %r59, %r56, 0x5410U;
	ld.shared.u8 	%r61, [%r7+7];
	ld.shared.u8 	%r62, [%r7+6];
	prmt.b32 	%r63, %r62, %r61, 0x3340U;
	ld.shared.u8 	%r64, [%r7+5];
	ld.shared.u8 	%r65, [%r7+4];
	prmt.b32 	%r66, %r65, %r64, 0x3340U;
	prmt.b32 	%r67, %r66, %r63, 0x5410U;
	dp4a.s32.s32 	%r68, %r60, %r67, %r53;
	ld.shared.u8 	%r69, [%r10+176];
	ld.shared.u8 	%r70, [%r10+160];
	prmt.b32 	%r71, %r70, %r69, 0x3340U;
	ld.shared.u8 	%r72, [%r10+144];
	ld.shared.u8 	%r73, [%r10+128];
	prmt.b32 	%r74, %r73, %r72, 0x3340U;
	prmt.b32 	%r75, %r74, %r71, 0x5410U;
	ld.shared.u8 	%r76, [%r7+11];
	ld.shared.u8 	%r77, [%r7+10];
	prmt.b32 	%r78, %r77, %r76, 0x3340U;
	ld.shared.u8 	%r79, [%r7+9];
	ld.shared.u8 	%r80, [%r7+8];
	prmt.b32 	%r81, %r80, %r79, 0x3340U;
	prmt.b32 	%r82, %r81, %r78, 0x5410U;
	dp4a.s32.s32 	%r83, %r75, %r82, %r68;
	ld.shared.u8 	%r84, [%r10+240];
	ld.shared.u8 	%r85, [%r10+224];
	prmt.b32 	%r86, %r85, %r84, 0x3340U;
	ld.shared.u8 	%r87, [%r10+208];
	ld.shared.u8 	%r88, [%r10+192];
	prmt.b32 	%r89, %r88, %r87, 0x3340U;
	prmt.b32 	%r90, %r89, %r86, 0x5410U;
	ld.shared.u8 	%r91, [%r7+15];
	ld.shared.u8 	%r92, [%r7+14];
	prmt.b32 	%r93, %r92, %r91, 0x3340U;
	ld.shared.u8 	%r94, [%r7+13];
	ld.shared.u8 	%r95, [%r7+12];
	prmt.b32 	%r96, %r95, %r94, 0x3340U;
	prmt.b32 	%r97, %r96, %r93, 0x5410U;
	dp4a.s32.s32 	%r104, %r90, %r97, %r83;
	bar.sync 	0;
	add.s32 	%r103, %r103, 1;
	setp.ne.s32 	%p8, %r103, 0;
	add.s32 	%r102, %r102, %r13;
	add.s32 	%r101, %r101, 16;
	add.s32 	%r100, %r100, 16;
	add.s32 	%r99, %r99, 16;
	@%p8 bra 	$L__BB15_2;
	cvt.rn.f32.s32 	%f8, %r104;
$L__BB15_8:
	setp.ge.u32 	%p9, %r2, %r27;
	setp.ge.u32 	%p10, %r5, %r28;
	or.pred  	%p11, %p9, %p10;
	@%p11 bra 	$L__BB15_10;
	ld.param.u64 	%rd13, [quantized_gemm_int8_dequant_kernel_param_0];
	mul.f32 	%f6, %f3, %f8;
	mul.f32 	%f7, %f4, %f6;
	mad.lo.s32 	%r98, %r28, %r2, %r5;
	cvta.to.global.u64 	%rd10, %rd13;
	mul.wide.u32 	%rd11, %r98, 4;
	add.s64 	%rd12, %rd10, %rd11;
	st.global.f32 	[%rd12], %f7;
$L__BB15_10:
	ret;

}
	// .globl	quantized_gemm_int4_int8_kernel
.visible .entry quantized_gemm_int4_int8_kernel(
	.param .u64 .ptr .align 1 quantized_gemm_int4_int8_kernel_param_0,
	.param .u64 .ptr .align 1 quantized_gemm_int4_int8_kernel_param_1,
	.param .u64 .ptr .align 1 quantized_gemm_int4_int8_kernel_param_2,
	.param .u32 quantized_gemm_int4_int8_kernel_param_3,
	.param .u32 quantized_gemm_int4_int8_kernel_param_4,
	.param .u32 quantized_gemm_int4_int8_kernel_param_5
)
{
	.reg .pred 	%p<15>;
	.reg .b16 	%rs<19>;
	.reg .b32 	%r<111>;
	.reg .b64 	%rd<13>;
	// demoted variable
	.shared .align 1 .b8 _ZZ31quantized_gemm_int4_int8_kernelE2As[256];
	// demoted variable
	.shared .align 1 .b8 _ZZ31quantized_gemm_int4_int8_kernelE2Bs[256];
	ld.param.u64 	%rd3, [quantized_gemm_int4_int8_kernel_param_0];
	ld.param.u64 	%rd4, [quantized_gemm_int4_int8_kernel_param_1];
	ld.param.u64 	%rd5, [quantized_gemm_int4_int8_kernel_param_2];
	ld.param.u32 	%r27, [quantized_gemm_int4_int8_kernel_param_3];
	ld.param.u32 	%r28, [quantized_gemm_int4_int8_kernel_param_4];
	ld.param.u32 	%r29, [quantized_gemm_int4_int8_kernel_param_5];
	mov.u32 	%r31, %ctaid.y;
	shl.b32 	%r32, %r31, 4;
	mov.u32 	%r106, %tid.y;
	add.s32 	%r2, %r32, %r106;
	mov.u32 	%r33, %ctaid.x;
	shl.b32 	%r3, %r33, 4;
	mov.u32 	%r105, %tid.x;
	add.s32 	%r5, %r3, %r105;
	add.s32 	%r6, %r29, 15;
	setp.lt.u32 	%p1, %r6, 16;
	mov.b32 	%r110, 0;
	@%p1 bra 	$L__BB16_7;
	shl.b32 	%r35, %r106, 4;
	mov.u32 	%r36, _ZZ31quantized_gemm_int4_int8_kernelE2As;
	add.s32 	%r7, %r36, %r35;
	add.s32 	%r8, %r7, %r105;
	shr.u32 	%r37, %r29, 1;
	mul.lo.s32 	%r9, %r37, %r2;
	and.b32  	%r10, %r105, 1;
	mov.u32 	%r38, _ZZ31quantized_gemm_int4_int8_kernelE2Bs;
	add.s32 	%r12, %r38, %r105;
	add.s32 	%r11, %r12, %r35;
	shr.u32 	%r39, %r6, 4;
	neg.s32 	%r108, %r39;
	mad.lo.s32 	%r40, %r106, %r28, %r105;
	add.s32 	%r107, %r40, %r3;
	shl.b32 	%r15, %r28, 4;
	cvta.to.global.u64 	%rd1, %rd4;
	cvta.to.global.u64 	%rd2, %rd5;
	mov.b32 	%r110, 0;
$L__BB16_2:
	setp.ge.u32 	%p2, %r2, %r27;
	setp.ge.u32 	%p3, %r105, %r29;
	mov.b16 	%rs17, 0;
	or.pred  	%p4, %p2, %p3;
	@%p4 bra 	$L__BB16_4;
	setp.eq.s32 	%p5, %r10, 0;
	shr.u32 	%r41, %r105, 31;
	add.s32 	%r42, %r105, %r41;
	shr.s32 	%r43, %r42, 1;
	add.s32 	%r44, %r43, %r9;
	cvt.s64.s32 	%rd6, %r44;
	add.s64 	%rd7, %rd1, %rd6;
	ld.global.nc.u8 	%rs6, [%rd7];
	cvt.s16.s8 	%rs7, %rs6;
	and.b16  	%rs8, %rs7, 240;
	and.b16  	%rs9, %rs7, 15;
	shr.u16 	%rs10, %rs8, 4;
	setp.gt.u16 	%p6, %rs9, 7;
	or.b16  	%rs11, %rs9, -16;
	selp.b16 	%rs12, %rs11, %rs9, %p6;
	setp.lt.s16 	%p7, %rs7, 0;
	or.b16  	%rs13, %rs10, -16;
	selp.b16 	%rs14, %rs13, %rs10, %p7;
	selp.b16 	%rs17, %rs12, %rs14, %p5;
$L__BB16_4:
	setp.ge.u32 	%p8, %r5, %r28;
	st.shared.u8 	[%r8], %rs17;
	setp.ge.u32 	%p9, %r106, %r29;
	mov.b16 	%rs18, 0;
	or.pred  	%p10, %p8, %p9;
	@%p10 bra 	$L__BB16_6;
	cvt.u64.u32 	%rd8, %r107;
	add.s64 	%rd9, %rd2, %rd8;
	ld.global.nc.u8 	%rs16, [%rd9];
	cvt.u16.u8 	%rs18, %rs16;
$L__BB16_6:
	st.shared.u8 	[%r11], %rs18;
	bar.sync 	0;
	ld.shared.u8 	%r45, [%r12+48];
	ld.shared.u8 	%r46, [%r12+32];
	prmt.b32 	%r47, %r46, %r45, 0x3340U;
	ld.shared.u8 	%r48, [%r12+16];
	ld.shared.u8 	%r49, [%r12];
	prmt.b32 	%r50, %r49, %r48, 0x3340U;
	prmt.b32 	%r51, %r50, %r47, 0x5410U;
	ld.shared.u8 	%r52, [%r7+3];
	ld.shared.u8 	%r53, [%r7+2];
	prmt.b32 	%r54, %r53, %r52, 0x3340U;
	ld.shared.u8 	%r55, [%r7+1];
	ld.shared.u8 	%r56, [%r7];
	prmt.b32 	%r57, %r56, %r55, 0x3340U;
	prmt.b32 	%r58, %r57, %r54, 0x5410U;
	dp4a.s32.s32 	%r59, %r51, %r58, %r110;
	ld.shared.u8 	%r60, [%r12+112];
	ld.shared.u8 	%r61, [%r12+96];
	prmt.b32 	%r62, %r61, %r60, 0x3340U;
	ld.shared.u8 	%r63, [%r12+80];
	ld.shared.u8 	%r64, [%r12+64];
	prmt.b32 	%r65, %r64, %r63, 0x3340U;
	prmt.b32 	%r66, %r65, %r62, 0x5410U;
	ld.shared.u8 	%r67, [%r7+7];
	ld.shared.u8 	%r68, [%r7+6];
	prmt.b32 	%r69, %r68, %r67, 0x3340U;
	ld.shared.u8 	%r70, [%r7+5];
	ld.shared.u8 	%r71, [%r7+4];
	prmt.b32 	%r72, %r71, %r70, 0x3340U;
	prmt.b32 	%r73, %r72, %r69, 0x5410U;
	dp4a.s32.s32 	%r74, %r66, %r73, %r59;
	ld.shared.u8 	%r75, [%r12+176];
	ld.shared.u8 	%r76, [%r12+160];
	prmt.b32 	%r77, %r76, %r75, 0x3340U;
	ld.shared.u8 	%r78, [%r12+144];
	ld.shared.u8 	%r79, [%r12+128];
	prmt.b32 	%r80, %r79, %r78, 0x3340U;
	prmt.b32 	%r81, %r80, %r77, 0x5410U;
	ld.shared.u8 	%r82, [%r7+11];
	ld.shared.u8 	%r83, [%r7+10];
	prmt.b32 	%r84, %r83, %r82, 0x3340U;
	ld.shared.u8 	%r85, [%r7+9];
	ld.shared.u8 	%r86, [%r7+8];
	prmt.b32 	%r87, %r86, %r85, 0x3340U;
	prmt.b32 	%r88, %r87, %r84, 0x5410U;
	dp4a.s32.s32 	%r89, %r81, %r88, %r74;
	ld.shared.u8 	%r90, [%r12+240];
	ld.shared.u8 	%r91, [%r12+224];
	prmt.b32 	%r92, %r91, %r90, 0x3340U;
	ld.shared.u8 	%r93, [%r12+208];
	ld.shared.u8 	%r94, [%r12+192];
	prmt.b32 	%r95, %r94, %r93, 0x3340U;
	prmt.b32 	%r96, %r95, %r92, 0x5410U;
	ld.shared.u8 	%r97, [%r7+15];
	ld.shared.u8 	%r98, [%r7+14];
	prmt.b32 	%r99, %r98, %r97, 0x3340U;
	ld.shared.u8 	%r100, [%r7+13];
	ld.shared.u8 	%r101, [%r7+12];
	prmt.b32 	%r102, %r101, %r100, 0x3340U;
	prmt.b32 	%r103, %r102, %r99, 0x5410U;
	dp4a.s32.s32 	%r110, %r96, %r103, %r89;
	bar.sync 	0;
	add.s32 	%r108, %r108, 1;
	setp.ne.s32 	%p11, %r108, 0;
	add.s32 	%r107, %r107, %r15;
	add.s32 	%r106, %r106, 16;
	add.s32 	%r105, %r105, 16;
	@%p11 bra 	$L__BB16_2;
$L__BB16_7:
	setp.ge.u32 	%p12, %r2, %r27;
	setp.ge.u32 	%p13, %r5, %r28;
	or.pred  	%p14, %p12, %p13;
	@%p14 bra 	$L__BB16_9;
	mad.lo.s32 	%r104, %r28, %r2, %r5;
	cvta.to.global.u64 	%rd10, %rd3;
	mul.wide.u32 	%rd11, %r104, 4;
	add.s64 	%rd12, %rd10, %rd11;
	st.global.u32 	[%rd12], %r110;
$L__BB16_9:
	ret;

}
	// .globl	quantize_f32_to_int8_vectorized_kernel
.visible .entry quantize_f32_to_int8_vectorized_kernel(
	.param .u64 .ptr .align 1 quantize_f32_to_int8_vectorized_kernel_param_0,
	.param .u64 .ptr .align 1 quantize_f32_to_int8_vectorized_kernel_param_1,
	.param .f32 quantize_f32_to_int8_vectorized_kernel_param_2,
	.param .u32 quantize_f32_to_int8_vectorized_kernel_param_3,
	.param .u32 quantize_f32_to_int8_vectorized_kernel_param_4,
	.param .u8 quantize_f32_to_int8_vectorized_kernel_param_5
)
{
	.reg .pred 	%p<9>;
	.reg .b16 	%rs<2>;
	.reg .b32 	%r<58>;
	.reg .b32 	%f<31>;
	.reg .b64 	%rd<13>;

	ld.param.u64 	%rd5, [quantize_f32_to_int8_vectorized_kernel_param_0];
	ld.param.u64 	%rd6, [quantize_f32_to_int8_vectorized_kernel_param_1];
	ld.param.f32 	%f13, [quantize_f32_to_int8_vectorized_kernel_param_2];
	ld.param.u32 	%r15, [quantize_f32_to_int8_vectorized_kernel_param_3];
	ld.param.u32 	%r16, [quantize_f32_to_int8_vectorized_kernel_param_4];
	ld.param.s8 	%rs1, [quantize_f32_to_int8_vectorized_kernel_param_5];
	cvta.to.global.u64 	%rd1, %rd5;
	cvta.to.global.u64 	%rd2, %rd6;
	mov.u32 	%r17, %ctaid.x;
	mov.u32 	%r18, %ntid.x;
	mov.u32 	%r19, %tid.x;
	mad.lo.s32 	%r20, %r17, %r18, %r19;
	shl.b32 	%r1, %r20, 2;
	setp.ge.u32 	%p1, %r1, %r16;
	@%p1 bra 	$L__BB17_16;
	add.s32 	%r2, %r1, 3;
	setp.ge.u32 	%p2, %r2, %r16;
	@%p2 bra 	$L__BB17_3;
	mul.wide.u32 	%rd8, %r1, 4;
	add.s64 	%rd9, %rd2, %rd8;
	ld.global.nc.v4.f32 	{%f30, %f29, %f28, %f27}, [%rd9];
	bra.uni 	$L__BB17_7;
$L__BB17_3:
	mul.wide.u32 	%rd7, %r1, 4;
	add.s64 	%rd3, %rd2, %rd7;
	ld.global.nc.f32 	%f30, [%rd3];
	add.s32 	%r21, %r1, 1;
	setp.ge.u32 	%p3, %r21, %r16;
	mov.f32 	%f29, 0f00000000;
	@%p3 bra 	$L__BB17_5;
	ld.global.nc.f32 	%f29, [%rd3+4];
$L__BB17_5:
	add.s32 	%r22, %r1, 2;
	setp.ge.u32 	%p4, %r22, %r16;
	mov.f32 	%f28, 0f00000000;
	mov.f32 	%f27, 0f00000000;
	@%p4 bra 	$L__BB17_7;
	ld.global.nc.f32 	%f28, [%rd3+8];
$L__BB17_7:
	setp.eq.s16 	%p5, %rs1, 0;
	@%p5 bra 	$L__BB17_9;
	div.rn.f32 	%f17, %f30, %f13;
	cvt.rni.s32.f32 	%r23, %f17;
	min.s32 	%r24, %r23, 127;
	max.s32 	%r57, %r24, -127;
	div.rn.f32 	%f18, %f29, %f13;
	cvt.rni.s32.f32 	%r25, %f18;
	min.s32 	%r26, %r25, 127;
	max.s32 	%r56, %r26, -127;
	div.rn.f32 	%f19, %f28, %f13;
	cvt.rni.s32.f32 	%r27, %f19;
	min.s32 	%r28, %r27, 127;
	max.s32 	%r55, %r28, -127;
	div.rn.f32 	%f20, %f27, %f13;
	cvt.rni.s32.f32 	%r29, %f20;
	min.s32 	%r30, %r29, 127;
	max.s32 	%r54, %r30, -127;
	bra.uni 	$L__BB17_10;
$L__BB17_9:
	div.rn.f32 	%f21, %f30, %f13;
	cvt.rni.s32.f32 	%r31, %f21;
	add.s32 	%r32, %r31, %r15;
	min.s32 	%r33, %r32, 127;
	max.s32 	%r57, %r33, -128;
	div.rn.f32 	%f22, %f29, %f13;
	cvt.rni.s32.f32 	%r34, %f22;
	add.s32 	%r35, %r34, %r15;
	min.s32 	%r36, %r35, 127;
	max.s32 	%r56, %r36, -128;
	div.rn.f32 	%f23, %f28, %f13;
	cvt.rni.s32.f32 	%r37, %f23;
	add.s32 	%r38, %r37, %r15;
	min.s32 	%r39, %r38, 127;
	max.s32 	%r55, %r39, -128;
	div.rn.f32 	%f24, %f27, %f13;
	cvt.rni.s32.f32 	%r40, %f24;
	add.s32 	%r41, %r40, %r15;
	min.s32 	%r42, %r41, 127;
	max.s32 	%r54, %r42, -128;
$L__BB17_10:
	setp.ge.u32 	%p6, %r2, %r16;
	@%p6 bra 	$L__BB17_12;
	shl.b32 	%r45, %r54, 24;
	shl.b32 	%r46, %r55, 16;
	and.b32  	%r47, %r46, 16711680;
	or.b32  	%r48, %r47, %r45;
	shl.b32 	%r49, %r56, 8;
	and.b32  	%r50, %r49, 65280;
	or.b32  	%r51, %r48, %r50;
	and.b32  	%r52, %r57, 255;
	or.b32  	%r53, %r51, %r52;
	cvt.u64.u32 	%rd11, %r1;
	add.s64 	%rd12, %rd1, %rd11;
	st.global.u32 	[%rd12], %r53;
	bra.uni 	$L__BB17_16;
$L__BB17_12:
	cvt.u64.u32 	%rd10, %r1;
	add.s64 	%rd4, %rd1, %rd10;
	st.global.u8 	[%rd4], %r57;
	add.s32 	%r43, %r1, 1;
	setp.ge.u32 	%p7, %r43, %r16;
	@%p7 bra 	$L__BB17_14;
	st.global.u8 	[%rd4+1], %r56;
$L__BB17_14:
	add.s32 	%r44, %r1, 2;
	setp.ge.u32 	%p8, %r44, %r16;
	@%p8 bra 	$L__BB17_16;
	st.global.u8 	[%rd4+2], %r55;
$L__BB17_16:
	ret;

}


// ===== COMPILED SASS (sm_100) =====

	.target	sm_100

	.elftype	@"ET_EXEC"


//--------------------- .note.nv.tkinfo           --------------------------
	.section	.note.nv.tkinfo,"",@"SHT_NOTE"
	.sectionflags	@"SHF_NOTE_NV_TKINFO"
	.tkinfo
        /*0018*/ 	.word	0x00000002
        /*0030*/ 	.string	""
        /*0030*/ 	.string	"ptxas"
        /*0030*/ 	.string	"Cuda compilation tools, release 13.0, V13.0.88"
        /*0030*/ 	.string	"Build cuda_13.0.r13.0/compiler.36424714_0"
        /*0030*/ 	.string	"-arch sm_100 -m 64 "



//--------------------- .note.nv.cuinfo           --------------------------
	.section	.note.nv.cuinfo,"",@"SHT_NOTE"
	.sectionflags	@"SHF_NOTE_NV_CUINFO"
        /*0018*/ 	.short	0x0002
        /*001a*/ 	.short	0x0064
        /*001c*/ 	.short	0x0082
	.zero		2


//--------------------- .nv.info                  --------------------------
	.section	.nv.info,"",@"SHT_CUDA_INFO"
	.align	4


	//----- nvinfo : EIATTR_REGCOUNT
	.align		4
        /*0000*/ 	.byte	0x04, 0x2f
        /*0002*/ 	.short	(.L_1 - .L_0)
	.align		4
.L_0:
        /*0004*/ 	.word	index@(quantize_f32_to_int8_symmetric_kernel)
        /*0008*/ 	.word	0x00000010


	//----- nvinfo : EIATTR_FRAME_SIZE
	.align		4
.L_1:
        /*000c*/ 	.byte	0x04, 0x11
        /*000e*/ 	.short	(.L_3 - .L_2)
	.align		4
.L_2:
        /*0010*/ 	.word	index@($__internal_8_$__cuda_sm3x_div_rn_noftz_f32_slowpath)
        /*0014*/ 	.word	0x00000000


	//----- nvinfo : EIATTR_FRAME_SIZE
	.align		4
.L_3:
        /*0018*/ 	.byte	0x04, 0x11
        /*001a*/ 	.short	(.L_5 - .L_4)
	.align		4
.L_4:
        /*001c*/ 	.word	index@(quantize_f32_to_int8_symmetric_kernel)
        /*0020*/ 	.word	0x00000000


	//----- nvinfo : EIATTR_REGCOUNT
	.align		4
.L_5:
        /*0024*/ 	.byte	0x04, 0x2f
        /*0026*/ 	.short	(.L_7 - .L_6)
	.align		4
.L_6:
        /*0028*/ 	.word	index@(quantize_f32_to_int8_asymmetric_kernel)
        /*002c*/ 	.word	0x00000010


	//----- nvinfo : EIATTR_FRAME_SIZE
	.align		4
.L_7:
        /*0030*/ 	.byte	0x04, 0x11
        /*0032*/ 	.short	(.L_9 - .L_8)
	.align		4
.L_8:
        /*0034*/ 	.word	index@($__internal_7_$__cuda_sm3x_div_rn_noftz_f32_slowpath)
        /*0038*/ 	.word	0x00000000


	//----- nvinfo : EIATTR_FRAME_SIZE
	.align		4
.L_9:
        /*003c*/ 	.byte	0x04, 0x11
        /*003e*/ 	.short	(.L_11 - .L_10)
	.align		4
.L_10:
        /*0040*/ 	.word	index@(quantize_f32_to_int8_asymmetric_kernel)
        /*0044*/ 	.word	0x00000000


	//----- nvinfo : EIATTR_REGCOUNT
	.align		4
.L_11:
        /*0048*/ 	.byte	0x04, 0x2f
        /*004a*/ 	.short	(.L_13 - .L_12)
	.align		4
.L_12:
        /*004c*/ 	.word	index@(dequantize_int8_to_f32_symmetric_kernel)
        /*0050*/ 	.word	0x0000000a


	//----- nvinfo : EIATTR_FRAME_SIZE
	.align		4
.L_13:
        /*0054*/ 	.byte	0x04, 0x11
        /*0056*/ 	.short	(.L_15 - .L_14)
	.align		4
.L_14:
        /*0058*/ 	.word	index@(dequantize_int8_to_f32_symmetric_kernel)
        /*005c*/ 	.word	0x00000000


	//----- nvinfo : EIATTR_REGCOUNT
	.align		4
.L_15:
        /*0060*/ 	.byte	0x04, 0x2f
        /*0062*/ 	.short	(.L_17 - .L_16)
	.align		4
.L_16:
        /*0064*/ 	.word	index@(dequantize_int8_to_f32_asymmetric_kernel)
        /*0068*/ 	.word	0x0000000c


	//----- nvinfo : EIATTR_FRAME_SIZE
	.align		4
.L_17:
        /*006c*/ 	.byte	0x04, 0x11
        /*006e*/ 	.short	(.L_19 - .L_18)
	.align		4
.L_18:
        /*0070*/ 	.word	index@(dequantize_int8_to_f32_asymmetric_kernel)
        /*0074*/ 	.word	0x00000000


	//----- nvinfo : EIATTR_REGCOUNT
	.align		4
.L_19:
        /*0078*/ 	.byte	0x04, 0x2f
        /*007a*/ 	.short	(.L_21 - .L_20)
	.align		4
.L_20:
        /*007c*/ 	.word	index@(quantize_f32_to_int8_per_channel_kernel)
        /*0080*/ 	.word	0x00000011


	//----- nvinfo : EIATTR_FRAME_SIZE
	.align		4
.L_21:
        /*0084*/ 	.byte	0x04, 0x11
        /*0086*/ 	.short	(.L_23 - .L_22)
	.align		4
.L_22:
        /*0088*/ 	.word	index@($__internal_6_$__cuda_sm3x_div_rn_noftz_f32_slowpath)
        /*008c*/ 	.word	0x00000000


	//----- nvinfo : EIATTR_FRAME_SIZE
	.align		4
.L_23:
        /*0090*/ 	.byte	0x04, 0x11
        /*0092*/ 	.short	(.L_25 - .L_24)
	.align		4
.L_24:
        /*0094*/ 	.word	index@(quantize_f32_to_int8_per_channel_kernel)
        /*0098*/ 	.word	0x00000000


	//----- nvinfo : EIATTR_REGCOUNT
	.align		4
.L_25:
        /*009c*/ 	.byte	0x04, 0x2f
        /*009e*/ 	.short	(.L_27 - .L_26)
	.align		4
.L_26:
        /*00a0*/ 	.word	index@(dequantize_int8_to_f32_per_channel_kernel)
        /*00a4*/ 	.word	0x00000010


	//----- nvinfo : EIATTR_FRAME_SIZE
	.align		4
.L_27:
        /*00a8*/ 	.byte	0x04, 0x11
        /*00aa*/ 	.short	(.L_29 - .L_28)
	.align		4
.L_28:
        /*00ac*/ 	.word	index@(dequantize_int8_to_f32_per_channel_kernel)
        /*00b0*/ 	.word	0x00000000


	//----- nvinfo : EIATTR_REGCOUNT
	.align		4
.L_29:
        /*00b4*/ 	.byte	0x04, 0x2f
        /*00b6*/ 	.short	(.L_31 - .L_30)
	.align		4
.L_30:
        /*00b8*/ 	.word	index@(quantize_f32_to_int8_per_group_kernel)
        /*00bc*/ 	.word	0x00000011


	//----- nvinfo : EIATTR_FRAME_SIZE
	.align		4
.L_31:
        /*00c0*/ 	.byte	0x04, 0x11
        /*00c2*/ 	.short	(.L_33 - .L_32)
	.align		4
.L_32:
        /*00c4*/ 	.word	index@($__internal_5_$__cuda_sm3x_div_rn_noftz_f32_slowpath)
        /*00c8*/ 	.word	0x00000000


	//----- nvinfo : EIATTR_FRAME_SIZE
	.align		4
.L_33:
        /*00cc*/ 	.byte	0x04, 0x11
        /*00ce*/ 	.short	(.L_35 - .L_34)
	.align		4
.L_34:
        /*00d0*/ 	.word	index@(quantize_f32_to_int8_per_group_kernel)
        /*00d4*/ 	.word	0x00000000


	//----- nvinfo : EIATTR_REGCOUNT
	.align		4
.L_35:
        /*00d8*/ 	.byte	0x04, 0x2f
        /*00da*/ 	.short	(.L_37 - .L_36)
	.align		4
.L_36:
        /*00dc*/ 	.word	index@(quantize_f32_to_int4_symmetric_kernel)
        /*00e0*/ 	.word	0x00000014


	//----- nvinfo : EIATTR_FRAME_SIZE
	.align		4
.L_37:
        /*00e4*/ 	.byte	0x04, 0x11
        /*00e6*/ 	.short	(.L_39 - .L_38)
	.align		4
.L_38:
        /*00e8*/ 	.word	index@($__internal_4_$__cuda_sm3x_div_rn_noftz_f32_slowpath)
        /*00ec*/ 	.word	0x00000000


	//----- nvinfo : EIATTR_FRAME_SIZE
	.align		4
.L_39:
        /*00f0*/ 	.byte	0x04, 0x11
        /*00f2*/ 	.short	(.L_41 - .L_40)
	.align		4
.L_40:
        /*00f4*/ 	.word	index@(quantize_f32_to_int4_symmetric_kernel)
        /*00f8*/ 	.word	0x00000000


	//----- nvinfo : EIATTR_REGCOUNT
	.align		4
.L_41:
        /*00fc*/ 	.byte	0x04, 0x2f
        /*00fe*/ 	.short	(.L_43 - .L_42)
	.align		4
.L_42:
        /*0100*/ 	.word	index@(dequantize_int4_to_f32_symmetric_kernel)
        /*0104*/ 	.word	0x0000000a


	//----- nvinfo : EIATTR_FRAME_SIZE
	.align		4
.L_43:
        /*0108*/ 	.byte	0x04, 0x11
        /*010a*/ 	.short	(.L_45 - .L_44)
	.align		4
.L_44:
        /*010c*/ 	.word	index@(dequantize_int4_to_f32_symmetric_kernel)
        /*0110*/ 	.word	0x00000000


	//----- nvinfo : EIATTR_REGCOUNT
	.align		4
.L_45:
        /*0114*/ 	.byte	0x04, 0x2f
        /*0116*/ 	.short	(.L_47 - .L_46)
	.align		4
.L_46:
        /*0118*/ 	.word	index@(quantize_f32_to_int4_per_group_kernel)
        /*011c*/ 	.word	0x00000013


	//----- nvinfo : EIATTR_FRAME_SIZE
	.align		4
.L_47:
        /*0120*/ 	.byte	0x04, 0x11
        /*0122*/ 	.short	(.L_49 - .L_48)
	.align		4
.L_48:
        /*0124*/ 	.word	index@($__internal_3_$__cuda_sm3x_div_rn_noftz_f32_slowpath)
        /*0128*/ 	.word	0x00000000


	//----- nvinfo : EIATTR_FRAME_SIZE
	.align		4
.L_49:
        /*012c*/ 	.byte	0x04, 0x11
        /*012e*/ 	.short	(.L_51 - .L_50)
	.align		4
.L_50:
        /*0130*/ 	.word	index@(quantize_f32_to_int4_per_group_kernel)
        /*0134*/ 	.word	0x00000000


	//----- nvinfo : EIATTR_REGCOUNT
	.align		4
.L_51:
        /*0138*/ 	.byte	0x04, 0x2f
        /*013a*/ 	.short	(.L_53 - .L_52)
	.align		4
.L_52:
        /*013c*/ 	.word	index@(quantize_f16_to_int8_symmetric_kernel)
        /*0140*/ 	.word	0x00000010


	//----- nvinfo : EIATTR_FRAME_SIZE
	.align		4
.L_53:
        /*0144*/ 	.byte	0x04, 0x11
        /*0146*/ 	.short	(.L_55 - .L_54)
	.align		4
.L_54:
        /*0148*/ 	.word	index@($__internal_2_$__cuda_sm3x_div_rn_noftz_f32_slowpath)
        /*014c*/ 	.word	0x00000000


	//----- nvinfo : EIATTR_FRAME_SIZE
	.align		4
.L_55:
        /*0150*/ 	.byte	0x04, 0x11
        /*0152*/ 	.short	(.L_57 - .L_56)
	.align		4
.L_56:
        /*0154*/ 	.word	index@(quantize_f16_to_int8_symmetric_kernel)
        /*0158*/ 	.word	0x00000000


	//----- nvinfo : EIATTR_REGCOUNT
	.align		4
.L_57:
        /*015c*/ 	.byte	0x04, 0x2f
        /*015e*/ 	.short	(.L_59 - .L_58)
	.align		4
.L_58:
        /*0160*/ 	.word	index@(dequantize_int8_to_f16_symmetric_kernel)
        /*0164*/ 	.word	0x0000000a


	//----- nvinfo : EIATTR_FRAME_SIZE
	.align		4
.L_59:
        /*0168*/ 	.byte	0x04, 0x11
        /*016a*/ 	.short	(.L_61 - .L_60)
	.align		4
.L_60:
        /*016c*/ 	.word	index@(dequantize_int8_to_f16_symmetric_kernel)
        /*0170*/ 	.word	0x00000000


	//----- nvinfo : EIATTR_REGCOUNT
	.align		4
.L_61:
        /*0174*/ 	.byte	0x04, 0x2f
        /*0176*/ 	.short	(.L_63 - .L_62)
	.align		4
.L_62:
        /*0178*/ 	.word	index@(find_minmax_kernel)
        /*017c*/ 	.word	0x00000010


	//----- nvinfo : EIATTR_FRAME_SIZE
	.align		4
.L_63:
        /*0180*/ 	.byte	0x04, 0x11
        /*0182*/ 	.short	(.L_65 - .L_64)
	.align		4
.L_64:
        /*0184*/ 	.word	index@(find_minmax_kernel)
        /*0188*/ 	.word	0x00000000


	//----- nvinfo : EIATTR_REGCOUNT
	.align		4
.L_65:
        /*018c*/ 	.byte	0x04, 0x2f
        /*018e*/ 	.short	(.L_67 - .L_66)
	.align		4
.L_66:
        /*0190*/ 	.word	index@(compute_scale_absmax_kernel)
        /*0194*/ 	.word	0x0000000e


	//----- nvinfo : EIATTR_FRAME_SIZE
	.align		4
.L_67:
        /*0198*/ 	.byte	0x04, 0x11
        /*019a*/ 	.short	(.L_69 - .L_68)
	.align		4
.L_68:
        /*019c*/ 	.word	index@($__internal_1_$__cuda_sm3x_div_rn_noftz_f32_slowpath)
        /*01a0*/ 	.word	0x00000000


	//----- nvinfo : EIATTR_FRAME_SIZE
	.align		4
.L_69:
        /*01a4*/ 	.byte	0x04, 0x11
        /*01a6*/ 	.short	(.L_71 - .L_70)
	.align		4
.L_70:
        /*01a8*/ 	.word	index@(compute_scale_absmax_kernel)
        /*01ac*/ 	.word	0x00000000


	//----- nvinfo : EIATTR_REGCOUNT
	.align		4
.L_71:
        /*01b0*/ 	.byte	0x04, 0x2f
        /*01b2*/ 	.short	(.L_73 - .L_72)
	.align		4
.L_72:
        /*01b4*/ 	.word	index@(quantized_gemm_int8_kernel)
        /*01b8*/ 	.word	0x0000001e


	//----- nvinfo : EIATTR_FRAME_SIZE
	.align		4
.L_73:
        /*01bc*/ 	.byte	0x04, 0x11
        /*01be*/ 	.short	(.L_75 - .L_74)
	.align		4
.L_74:
        /*01c0*/ 	.word	index@(quantized_gemm_int8_kernel)
        /*01c4*/ 	.word	0x00000000


	//----- nvinfo : EIATTR_REGCOUNT
	.align		4
.L_75:
        /*01c8*/ 	.byte	0x04, 0x2f
        /*01ca*/ 	.short	(.L_77 - .L_76)
	.align		4
.L_76:
        /*01cc*/ 	.word	index@(quantized_gemm_int8_dequant_kernel)
        /*01d0*/ 	.word	0x0000001e


	//----- nvinfo : EIATTR_FRAME_SIZE
	.align		4
.L_77:
        /*01d4*/ 	.byte	0x04, 0x11
        /*01d6*/ 	.short	(.L_79 - .L_78)
	.align		4
.L_78:
        /*01d8*/ 	.word	index@(quantized_gemm_int8_dequant_kernel)
        /*01dc*/ 	.word	0x00000000


	//----- nvinfo : EIATTR_REGCOUNT
	.align		4
.L_79:
        /*01e0*/ 	.byte	0x04, 0x2f
        /*01e2*/ 	.short	(.L_81 - .L_80)
	.align		4
.L_80:
        /*01e4*/ 	.word	index@(quantized_gemm_int4_int8_kernel)
        /*01e8*/ 	.word	0x0000001e


	//----- nvinfo : EIATTR_FRAME_SIZE
	.align		4
.L_81:
        /*01ec*/ 	.byte	0x04, 0x11
        /*01ee*/ 	.short	(.L_83 - .L_82)
	.align		4
.L_82:
        /*01f0*/ 	.word	index@(quantized_gemm_int4_int8_kernel)
        /*01f4*/ 	.word	0x00000000


	//----- nvinfo : EIATTR_REGCOUNT
	.align		4
.L_83:
        /*01f8*/ 	.byte	0x04, 0x2f
        /*01fa*/ 	.short	(.L_85 - .L_84)
	.align		4
.L_84:
        /*01fc*/ 	.word	index@(quantize_f32_to_int8_vectorized_kernel)
        /*0200*/ 	.word	0x00000014


	//----- nvinfo : EIATTR_FRAME_SIZE
	.align		4
.L_85:
        /*0204*/ 	.byte	0x04, 0x11
        /*0206*/ 	.short	(.L_87 - .L_86)
	.align		4
.L_86:
        /*0208*/ 	.word	index@($__internal_0_$__cuda_sm3x_div_rn_noftz_f32_slowpath)
        /*020c*/ 	.word	0x00000000


	//----- nvinfo : EIATTR_FRAME_SIZE
	.align		4
.L_87:
        /*0210*/ 	.byte	0x04, 0x11
        /*0212*/ 	.short	(.L_89 - .L_88)
	.align		4
.L_88:
        /*0214*/ 	.word	index@(quantize_f32_to_int8_vectorized_kernel)
        /*0218*/ 	.word	0x00000000


	//----- nvinfo : EIATTR_MIN_STACK_SIZE
	.align		4
.L_89:
        /*021c*/ 	.byte	0x04, 0x12
        /*021e*/ 	.short	(.L_91 - .L_90)
	.align		4
.L_90:
        /*0220*/ 	.word	index@(quantize_f32_to_int8_vectorized_kernel)
        /*0224*/ 	.word	0x00000000


	//----- nvinfo : EIATTR_MIN_STACK_SIZE
	.align		4
.L_91:
        /*0228*/ 	.byte	0x04, 0x12
        /*022a*/ 	.short	(.L_93 - .L_92)
	.align		4
.L_92:
        /*022c*/ 	.word	index@(quantized_gemm_int4_int8_kernel)
        /*0230*/ 	.word	0x00000000


	//----- nvinfo : EIATTR_MIN_STACK_SIZE
	.align		4
.L_93:
        /*0234*/ 	.byte	0x04, 0x12
        /*0236*/ 	.short	(.L_95 - .L_94)
	.align		4
.L_94:
        /*0238*/ 	.word	index@(quantized_gemm_int8_dequant_kernel)
        /*023c*/ 	.word	0x00000000


	//----- nvinfo : EIATTR_MIN_STACK_SIZE
	.align		4
.L_95:
        /*0240*/ 	.byte	0x04, 0x12
        /*0242*/ 	.short	(.L_97 - .L_96)
	.align		4
.L_96:
        /*0244*/ 	.word	index@(quantized_gemm_int8_kernel)
        /*0248*/ 	.word	0x00000000


	//----- nvinfo : EIATTR_MIN_STACK_SIZE
	.align		4
.L_97:
        /*024c*/ 	.byte	0x04, 0x12
        /*024e*/ 	.short	(.L_99 - .L_98)
	.align		4
.L_98:
        /*0250*/ 	.word	index@(compute_scale_absmax_kernel)
        /*0254*/ 	.word	0x00000000


	//----- nvinfo : EIATTR_MIN_STACK_SIZE
	.align		4
.L_99:
        /*0258*/ 	.byte	0x04, 0x12
        /*025a*/ 	.short	(.L_101 - .L_100)
	.align		4
.L_100:
        /*025c*/ 	.word	index@(find_minmax_kernel)
        /*0260*/ 	.word	0x00000000


	//----- nvinfo : EIATTR_MIN_STACK_SIZE
	.align		4
.L_101:
        /*0264*/ 	.byte	0x04, 0x12
        /*0266*/ 	.short	(.L_103 - .L_102)
	.align		4
.L_102:
        /*0268*/ 	.word	index@(dequantize_int8_to_f16_symmetric_kernel)
        /*026c*/ 	.word	0x00000000


	//----- nvinfo : EIATTR_MIN_STACK_SIZE
	.align		4
.L_103:
        /*0270*/ 	.byte	0x04, 0x12
        /*0272*/ 	.short	(.L_105 - .L_104)
	.align		4
.L_104:
        /*0274*/ 	.word	index@(quantize_f16_to_int8_symmetric_kernel)
        /*0278*/ 	.word	0x00000000


	//----- nvinfo : EIATTR_MIN_STACK_SIZE
	.align		4
.L_105:
        /*027c*/ 	.byte	0x04, 0x12
        /*027e*/ 	.short	(.L_107 - .L_106)
	.align		4
.L_106:
        /*0280*/ 	.word	index@(quantize_f32_to_int4_per_group_kernel)
        /*0284*/ 	.word	0x00000000


	//----- nvinfo : EIATTR_MIN_STACK_SIZE
	.align		4
.L_107:
        /*0288*/ 	.byte	0x04, 0x12
        /*028a*/ 	.short	(.L_109 - .L_108)
	.align		4
.L_108:
        /*028c*/ 	.word	index@(dequantize_int4_to_f32_symmetric_kernel)
        /*0290*/ 	.word	0x00000000


	//----- nvinfo : EIATTR_MIN_STACK_SIZE
	.align		4
.L_109:
        /*0294*/ 	.byte	0x04, 0x12
        /*0296*/ 	.short	(.L_111 - .L_110)
	.align		4
.L_110:
        /*0298*/ 	.word	index@(quantize_f32_to_int4_symmetric_kernel)
        /*029c*/ 	.word	0x00000000


	//----- nvinfo : EIATTR_MIN_STACK_SIZE
	.align		4
.L_111:
        /*02a0*/ 	.byte	0x04, 0x12
        /*02a2*/ 	.short	(.L_113 - .L_112)
	.align		4
.L_112:
        /*02a4*/ 	.word	index@(quantize_f32_to_int8_per_group_kernel)
        /*02a8*/ 	.word	0x00000000


	//----- nvinfo : EIATTR_MIN_STACK_SIZE
	.align		4
.L_113:
        /*02ac*/ 	.byte	0x04, 0x12
        /*02ae*/ 	.short	(.L_115 - .L_114)
	.align		4
.L_114:
        /*02b0*/ 	.word	index@(dequantize_int8_to_f32_per_channel_kernel)
        /*02b4*/ 	.word	0x00000000


	//----- nvinfo : EIATTR_MIN_STACK_SIZE
	.align		4
.L_115:
        /*02b8*/ 	.byte	0x04, 0x12
        /*02ba*/ 	.short	(.L_117 - .L_116)
	.align		4
.L_116:
        /*02bc*/ 	.word	index@(quantize_f32_to_int8_per_channel_kernel)
        /*02c0*/ 	.word	0x00000000


	//----- nvinfo : EIATTR_MIN_STACK_SIZE
	.align		4
.L_117:
        /*02c4*/ 	.byte	0x04, 0x12
        /*02c6*/ 	.short	(.L_119 - .L_118)
	.align		4
.L_118:
        /*02c8*/ 	.word	index@(dequantize_int8_to_f32_asymmetric_kernel)
        /*02cc*/ 	.word	0x00000000


	//----- nvinfo : EIATTR_MIN_STACK_SIZE
	.align		4
.L_119:
        /*02d0*/ 	.byte	0x04, 0x12
        /*02d2*/ 	.short	(.L_121 - .L_120)
	.align		4
.L_120:
        /*02d4*/ 	.word	index@(dequantize_int8_to_f32_symmetric_kernel)
        /*02d8*/ 	.word	0x00000000


	//----- nvinfo : EIATTR_MIN_STACK_SIZE
	.align		4
.L_121:
        /*02dc*/ 	.byte	0x04, 0x12
        /*02de*/ 	.short	(.L_123 - .L_122)
	.align		4
.L_122:
        /*02e0*/ 	.word	index@(quantize_f32_to_int8_asymmetric_kernel)
        /*02e4*/ 	.word	0x00000000


	//----- nvinfo : EIATTR_MIN_STACK_SIZE
	.align		4
.L_123:
        /*02e8*/ 	.byte	0x04, 0x12
        /*02ea*/ 	.short	(.L_125 - .L_124)
	.align		4
.L_124:
        /*02ec*/ 	.word	index@(quantize_f32_to_int8_symmetric_kernel)
        /*02f0*/ 	.word	0x00000000
.L_125:


//--------------------- .nv.compat                --------------------------
	.section	.nv.compat,"",@"SHT_CUDA_COMPAT_INFO"
	.align	4
        /*0000*/ 	.byte	0x02, 0x09, 0x00, 0x00, 0x02, 0x02, 0x01, 0x00, 0x02, 0x05, 0x05, 0x00, 0x03, 0x07, 0x01, 0x01
        /*0010*/ 	.byte	0x02, 0x03, 0x00, 0x00, 0x02, 0x06, 0x01, 0x00, 0x04, 0x0b, 0x08, 0x00, 0x01, 0x00, 0x00, 0x00
        /*0020*/ 	.byte	0x00, 0x00, 0x00, 0x00


//--------------------- .nv.info.quantize_f32_to_int8_vectorized_kernel --------------------------
	.section	.nv.info.quantize_f32_to_int8_vectorized_kernel,"",@"SHT_CUDA_INFO"
	.sectionflags	@""
	.align	4


	//----- nvinfo : EIATTR_CUDA_API_VERSION
	.align		4
        /*0000*/ 	.byte	0x04, 0x37
        /*0002*/ 	.short	(.L_127 - .L_126)
.L_126:
        /*0004*/ 	.word	0x00000082


	//----- nvinfo : EIATTR_KPARAM_INFO
	.align		4
.L_127:
        /*0008*/ 	.byte	0x04, 0x17
        /*000a*/ 	.short	(.L_129 - .L_128)
.L_128:
        /*000c*/ 	.word	0x00000000
        /*0010*/ 	.short	0x0005
        /*0012*/ 	.short	0x001c
        /*0014*/ 	.byte	0x00, 0xf0, 0x05, 0x00


	//----- nvinfo : EIATTR_KPARAM_INFO
	.align		4
.L_129:
        /*0018*/ 	.byte	0x04, 0x17
        /*001a*/ 	.short	(.L_131 - .L_130)
.L_130:
        /*001c*/ 	.word	0x00000000
        /*0020*/ 	.short	0x0004
        /*0022*/ 	.short	0x0018
        /*0024*/ 	.byte	0x00, 0xf0, 0x11, 0x00


	//----- nvinfo : EIATTR_KPARAM_INFO
	.align		4
.L_131:
        /*0028*/ 	.byte	0x04, 0x17
        /*002a*/ 	.short	(.L_133 - .L_132)
.L_132:
        /*002c*/ 	.word	0x00000000
        /*0030*/ 	.short	0x0003
        /*0032*/ 	.short	0x0014
        /*0034*/ 	.byte	0x00, 0xf0, 0x11, 0x00


	//----- nvinfo : EIATTR_KPARAM_INFO
	.align		4
.L_133:
        /*0038*/ 	.byte	0x04, 0x17
        /*003a*/ 	.short	(.L_135 - .L_134)
.L_134:
        /*003c*/ 	.word	0x00000000
        /*0040*/ 	.short	0x0002
        /*0042*/ 	.short	0x0010
        /*0044*/ 	.byte	0x00, 0xf0, 0x11, 0x00


	//----- nvinfo : EIATTR_KPARAM_INFO
	.align		4
.L_135:
        /*0048*/ 	.byte	0x04, 0x17
        /*004a*/ 	.short	(.L_137 - .L_136)
.L_136:
        /*004c*/ 	.word	0x00000000
        /*0050*/ 	.short	0x0001
        /*0052*/ 	.short	0x0008
        /*0054*/ 	.byte	0x00, 0xf5, 0x21, 0x00


	//----- nvinfo : EIATTR_KPARAM_INFO
	.align		4
.L_137:
        /*0058*/ 	.byte	0x04, 0x17
        /*005a*/ 	.short	(.L_139 - .L_138)
.L_138:
        /*005c*/ 	.word	0x00000000
        /*0060*/ 	.short	0x0000
        /*0062*/ 	.short	0x0000
        /*0064*/ 	.byte	0x00, 0xf5, 0x21, 0x00


	//----- nvinfo : EIATTR_SPARSE_MMA_MASK
	.align		4
.L_139:
        /*0068*/ 	.byte	0x03, 0x50
        /*006a*/ 	.short	0x0000


	//----- nvinfo : EIATTR_MAXREG_COUNT
	.align		4
        /*006c*/ 	.byte	0x03, 0x1b
        /*006e*/ 	.short	0x00ff


	//----- nvinfo : EIATTR_MERCURY_ISA_VERSION
	.align		4
        /*0070*/ 	.byte	0x03, 0x5f
        /*0072*/ 	.short	0x0101


	//----- nvinfo : EIATTR_VRC_CTA_INIT_COUNT
	.align		4
        /*0074*/ 	.byte	0x02, 0x4a
	.zero		1
	.zero		1


	//----- nvinfo : EIATTR_EXIT_INSTR_OFFSETS
	.align		4
        /*0078*/ 	.byte	0x04, 0x1c
        /*007a*/ 	.short	(.L_141 - .L_140)


	//   ....[0]....
.L_140:
        /*007c*/ 	.word	0x00000080


	//   ....[1]....
        /*0080*/ 	.word	0x00000bf0


	//   ....[2]....
        /*0084*/ 	.word	0x00000c90


	//   ....[3]....
        /*0088*/ 	.word	0x00000cb0


	//----- nvinfo : EIATTR_CRS_STACK_SIZE
	.align		4
.L_141:
        /*008c*/ 	.byte	0x04, 0x1e
        /*008e*/ 	.short	(.L_143 - .L_142)
.L_142:
        /*0090*/ 	.word	0x00000000


	//----- nvinfo : EIATTR_CBANK_PARAM_SIZE
	.align		4
.L_143:
        /*0094*/ 	.byte	0x03, 0x19
        /*0096*/ 	.short	0x001d


	//----- nvinfo : EIATTR_PARAM_CBANK
	.align		4
        /*0098*/ 	.byte	0x04, 0x0a
        /*009a*/ 	.short	(.L_145 - .L_144)
	.align		4
.L_144:
        /*009c*/ 	.word	index@(.nv.constant0.quantize_f32_to_int8_vectorized_kernel)
        /*00a0*/ 	.short	0x0380
        /*00a2*/ 	.short	0x001d


	//----- nvinfo : EIATTR_SW_WAR
	.align		4
.L_145:
        /*00a4*/ 	.byte	0x04, 0x36
        /*00a6*/ 	.short	(.L_147 - .L_146)
.L_146:
        /*00a8*/ 	.word	0x00000008
.L_147:


//--------------------- .nv.info.quantized_gemm_int4_int8_kernel --------------------------
	.section	.nv.info.quantized_gemm_int4_int8_kernel,"",@"SHT_CUDA_INFO"
	.sectionflags	@""
	.align	4


	//----- nvinfo : EIATTR_CUDA_API_VERSION
	.align		4
        /*0000*/ 	.byte	0x04, 0x37
        /*0002*/ 	.short	(.L_149 - .L_148)
.L_148:
        /*0004*/ 	.word	0x00000082


	//----- nvinfo : EIATTR_KPARAM_INFO
	.align		4
.L_149:
        /*0008*/ 	.byte	0x04, 0x17
        /*000a*/ 	.short	(.L_151 - .L_150)
.L_150:
        /*000c*/ 	.word	0x00000000
        /*0010*/ 	.short	0x0005
        /*0012*/ 	.short	0x0020
        /*0014*/ 	.byte	0x00, 0xf0, 0x11, 0x00


	//----- nvinfo : EIATTR_KPARAM_INFO
	.align		4
.L_151:
        /*0018*/ 	.byte	0x04, 0x17
        /*001a*/ 	.short	(.L_153 - .L_152)
.L_152:
        /*001c*/ 	.word	0x00000000
        /*0020*/ 	.short	0x0004
        /*0022*/ 	.short	0x001c
        /*0024*/ 	.byte	0x00, 0xf0, 0x11, 0x00


	//----- nvinfo : EIATTR_KPARAM_INFO
	.align		4
.L_153:
        /*0028*/ 	.byte	0x04, 0x17
        /*002a*/ 	.short	(.L_155 - .L_154)
.L_154:
        /*002c*/ 	.word	0x00000000
        /*0030*/ 	.short	0x0003
        /*0032*/ 	.short	0x0018
        /*0034*/ 	.byte	0x00, 0xf0, 0x11, 0x00


	//----- nvinfo : EIATTR_KPARAM_INFO
	.align		4
.L_155:
        /*0038*/ 	.byte	0x04, 0x17
        /*003a*/ 	.short	(.L_157 - .L_156)
.L_156:
        /*003c*/ 	.word	0x00000000
        /*0040*/ 	.short	0x0002
        /*0042*/ 	.short	0x0010
        /*0044*/ 	.byte	0x00, 0xf5, 0x21, 0x00


	//----- nvinfo : EIATTR_KPARAM_INFO
	.align		4
.L_157:
        /*0048*/ 	.byte	0x04, 0x17
        /*004a*/ 	.short	(.L_159 - .L_158)
.L_158:
        /*004c*/ 	.word	0x00000000
        /*0050*/ 	.short	0x0001
        /*0052*/ 	.short	0x0008
        /*0054*/ 	.byte	0x00, 0xf5, 0x21, 0x00


	//----- nvinfo : EIATTR_KPARAM_INFO
	.align		4
.L_159:
        /*0058*/ 	.byte	0x04, 0x17
        /*005a*/ 	.short	(.L_161 - .L_160)
.L_160:
        /*005c*/ 	.word	0x00000000
        /*0060*/ 	.short	0x0000
        /*0062*/ 	.short	0x0000
        /*0064*/ 	.byte	0x00, 0xf5, 0x21, 0x00


	//----- nvinfo : EIATTR_SPARSE_MMA_MASK
	.align		4
.L_161:
        /*0068*/ 	.byte	0x03, 0x50
        /*006a*/ 	.short	0x0000


	//----- nvinfo : EIATTR_MAXREG_COUNT
	.align		4
        /*006c*/ 	.byte	0x03, 0x1b
        /*006e*/ 	.short	0x00ff


	//----- nvinfo : EIATTR_NUM_BARRIERS
	.align		4
        /*0070*/ 	.byte	0x02, 0x4c
        /*0072*/ 	.byte	0x01
	.zero		1


	//----- nvinfo : EIATTR_MERCURY_ISA_VERSION
	.align		4
        /*0074*/ 	.byte	0x03, 0x5f
        /*0076*/ 	.short	0x0101


	//----- nvinfo : EIATTR_VRC_CTA_INIT_COUNT
	.align		4
        /*0078*/ 	.byte	0x02, 0x4a
	.zero		1
	.zero		1


	//----- nvinfo : EIATTR_EXIT_INSTR_OFFSETS
	.align		4
        /*007c*/ 	.byte	0x04, 0x1c
        /*007e*/ 	.short	(.L_163 - .L_162)


	//   ....[0]....
.L_162:
        /*0080*/ 	.word	0x00000890


	//   ....[1]....
        /*0084*/ 	.word	0x000008e0


	//----- nvinfo : EIATTR_CBANK_PARAM_SIZE
	.align		4
.L_163:
        /*0088*/ 	.byte	0x03, 0x19
        /*008a*/ 	.short	0x0024


	//----- nvinfo : EIATTR_PARAM_CBANK
	.align		4
        /*008c*/ 	.byte	0x04, 0x0a
        /*008e*/ 	.short	(.L_165 - .L_164)
	.align		4
.L_164:
        /*0090*/ 	.word	index@(.nv.constant0.quantized_gemm_int4_int8_kernel)
        /*0094*/ 	.short	0x0380
        /*0096*/ 	.short	0x0024


	//----- nvinfo : EIATTR_SW_WAR
	.align		4
.L_165:
        /*0098*/ 	.byte	0x04, 0x36
        /*009a*/ 	.short	(.L_167 - .L_166)
.L_166:
        /*009c*/ 	.word	0x00000008
.L_167:


//--------------------- .nv.info.quantized_gemm_int8_dequant_kernel --------------------------
	.section	.nv.info.quantized_gemm_int8_dequant_kernel,"",@"SHT_CUDA_INFO"
	.sectionflags	@""
	.align	4


	//----- nvinfo : EIATTR_CUDA_API_VERSION
	.align		4
        /*0000*/ 	.byte	0x04, 0x37
        /*0002*/ 	.short	(.L_169 - .L_168)
.L_168:
        /*0004*/ 	.word	0x00000082


	//----- nvinfo : EIATTR_KPARAM_INFO
	.align		4
.L_169:
        /*0008*/ 	.byte	0x04, 0x17
        /*000a*/ 	.short	(.L_171 - .L_170)
.L_170:
        /*000c*/ 	.word	0x00000000
        /*0010*/ 	.short	0x0007
        /*0012*/ 	.short	0x0028
        /*0014*/ 	.byte	0x00, 0xf0, 0x11, 0x00


	//----- nvinfo : EIATTR_KPARAM_INFO
	.align		4
.L_171:
        /*0018*/ 	.byte	0x04, 0x17
        /*001a*/ 	.short	(.L_173 - .L_172)
.L_172:
        /*001c*/ 	.word	0x00000000
        /*0020*/ 	.short	0x0006
        /*0022*/ 	.short	0x0024
        /*0024*/ 	.byte	0x00, 0xf0, 0x11, 0x00


	//----- nvinfo : EIATTR_KPARAM_INFO
	.align		4
.L_173:
        /*0028*/ 	.byte	0x04, 0x17
        /*002a*/ 	.short	(.L_175 - .L_174)
.L_174:
        /*002c*/ 	.word	0x00000000
        /*0030*/ 	.short	0x0005
        /*0032*/ 	.short	0x0020
        /*0034*/ 	.byte	0x00, 0xf0, 0x11, 0x00


	//----- nvinfo : EIATTR_KPARAM_INFO
	.align		4
.L_175:
        /*0038*/ 	.byte	0x04, 0x17
        /*003a*/ 	.short	(.L_177 - .L_176)
.L_176:
        /*003c*/ 	.word	0x00000000
        /*0040*/ 	.short	0x0004
        /*0042*/ 	.short	0x001c
        /*0044*/ 	.byte	0x00, 0xf0, 0x11, 0x00


	//----- nvinfo : EIATTR_KPARAM_INFO
	.align		4
.L_177:
        /*0048*/ 	.byte	0x04, 0x17
        /*004a*/ 	.short	(.L_179 - .L_178)
.L_178:
        /*004c*/ 	.word	0x00000000
        /*0050*/ 	.short	0x0003
        /*0052*/ 	.short	0x0018
        /*0054*/ 	.byte	0x00, 0xf0, 0x11, 0x00


	//----- nvinfo : EIATTR_KPARAM_INFO
	.align		4
.L_179:
        /*0058*/ 	.byte	0x04, 0x17
        /*005a*/ 	.short	(.L_181 - .L_180)
.L_180:
        /*005c*/ 	.word	0x00000000
        /*0060*/ 	.short	0x0002
        /*0062*/ 	.short	0x0010
        /*0064*/ 	.byte	0x00, 0xf5, 0x21, 0x00


	//----- nvinfo : EIATTR_KPARAM_INFO
	.align		4
.L_181:
        /*0068*/ 	.byte	0x04, 0x17
        /*006a*/ 	.short	(.L_183 - .L_182)
.L_182:
        /*006c*/ 	.word	0x00000000
        /*0070*/ 	.short	0x0001
        /*0072*/ 	.short	0x0008
        /*0074*/ 	.byte	0x00, 0xf5, 0x21, 0x00


	//----- nvinfo : EIATTR_KPARAM_INFO
	.align		4
.L_183:
        /*0078*/ 	.byte	0x04, 0x17
        /*007a*/ 	.short	(.L_185 - .L_184)
.L_184:
        /*007c*/ 	.word	0x00000000
        /*0080*/ 	.short	0x0000
        /*0082*/ 	.short	0x0000
        /*0084*/ 	.byte	0x00, 0xf5, 0x21, 0x00


	//----- nvinfo : EIATTR_SPARSE_MMA_MASK
	.align		4
.L_185:
        /*0088*/ 	.byte	0x03, 0x50
        /*008a*/ 	.short	0x0000


	//----- nvinfo : EIATTR_MAXREG_COUNT
	.align		4
        /*008c*/ 	.byte	0x03, 0x1b
        /*008e*/ 	.short	0x00ff


	//----- nvinfo : EIATTR_NUM_BARRIERS
	.align		4
        /*0090*/ 	.byte	0x02, 0x4c
        /*0092*/ 	.byte	0x01
	.zero		1


	//----- nvinfo : EIATTR_MERCURY_ISA_VERSION
	.align		4
        /*0094*/ 	.byte	0x03, 0x5f
        /*0096*/ 	.short	0x0101


	//----- nvinfo : EIATTR_VRC_CTA_INIT_COUNT
	.align		4
        /*0098*/ 	.byte	0x02, 0x4a
	.zero		1
	.zero		1


	//----- nvinfo : EIATTR_EXIT_INSTR_OFFSETS
	.align		4
        /*009c*/ 	.byte	0x04, 0x1c
        /*009e*/ 	.short	(.L_187 - .L_186)


	//   ....[0]....
.L_186:
        /*00a0*/ 	.word	0x00000790


	//   ....[1]....
        /*00a4*/ 	.word	0x00000810


	//----- nvinfo : EIATTR_CBANK_PARAM_SIZE
	.align		4
.L_187:
        /*00a8*/ 	.byte	0x03, 0x19
        /*00aa*/ 	.short	0x002c


	//----- nvinfo : EIATTR_PARAM_CBANK
	.align		4
        /*00ac*/ 	.byte	0x04, 0x0a
        /*00ae*/ 	.short	(.L_189 - .L_188)
	.align		4
.L_188:
        /*00b0*/ 	.word	index@(.nv.constant0.quantized_gemm_int8_dequant_kernel)
        /*00b4*/ 	.short	0x0380
        /*00b6*/ 	.short	0x002c


	//----- nvinfo : EIATTR_SW_WAR
	.align		4
.L_189:
        /*00b8*/ 	.byte	0x04, 0x36
        /*00ba*/ 	.short	(.L_191 - .L_190)
.L_190:
        /*00bc*/ 	.word	0x00000008
.L_191:


//--------------------- .nv.info.quantized_gemm_int8_kernel --------------------------
	.section	.nv.info.quantized_gemm_int8_kernel,"",@"SHT_CUDA_INFO"
	.sectionflags	@""
	.align	4


	//----- nvinfo : EIATTR_CUDA_API_VERSION
	.align		4
        /*0000*/ 	.byte	0x04, 0x37
        /*0002*/ 	.short	(.L_193 - .L_192)
.L_192:
        /*0004*/ 	.word	0x00000082


	//----- nvinfo : EIATTR_KPARAM_INFO
	.align		4
.L_193:
        /*0008*/ 	.byte	0x04, 0x17
        /*000a*/ 	.short	(.L_195 - .L_194)
.L_194:
        /*000c*/ 	.word	0x00000000
        /*0010*/ 	.short	0x0005
        /*0012*/ 	.short	0x0020
        /*0014*/ 	.byte	0x00, 0xf0, 0x11, 0x00


	//----- nvinfo : EIATTR_KPARAM_INFO
	.align		4
.L_195:
        /*0018*/ 	.byte	0x04, 0x17
        /*001a*/ 	.short	(.L_197 - .L_196)
.L_196:
        /*001c*/ 	.word	0x00000000
        /*0020*/ 	.short	0x0004
        /*0022*/ 	.short	0x001c
        /*0024*/ 	.byte	0x00, 0xf0, 0x11, 0x00


	//----- nvinfo : EIATTR_KPARAM_INFO
	.align		4
.L_197:
        /*0028*/ 	.byte	0x04, 0x17
        /*002a*/ 	.short	(.L_199 - .L_198)
.L_198:
        /*002c*/ 	.word	0x00000000
        /*0030*/ 	.short	0x0003
        /*0032*/ 	.short	0x0018
        /*0034*/ 	.byte	0x00, 0xf0, 0x11, 0x00


	//----- nvinfo : EIATTR_KPARAM_INFO
	.align		4
.L_199:
        /*0038*/ 	.byte	0x04, 0x17
        /*003a*/ 	.short	(.L_201 - .L_200)
.L_200:
        /*003c*/ 	.word	0x00000000
        /*0040*/ 	.short	0x0002
        /*0042*/ 	.short	0x0010
        /*0044*/ 	.byte	0x00, 0xf5, 0x21, 0x00


	//----- nvinfo : EIATTR_KPARAM_INFO
	.align		4
.L_201:
        /*0048*/ 	.byte	0x04, 0x17
        /*004a*/ 	.short	(.L_203 - .L_202)
.L_202:
        /*004c*/ 	.word	0x00000000
        /*0050*/ 	.short	0x0001
        /*0052*/ 	.short	0x0008
        /*0054*/ 	.byte	0x00, 0xf5, 0x21, 0x00


	//----- nvinfo : EIATTR_KPARAM_INFO
	.align		4
.L_203:
        /*0058*/ 	.byte	0x04, 0x17
        /*005a*/ 	.short	(.L_205 - .L_204)
.L_204:
        /*005c*/ 	.word	0x00000000
        /*0060*/ 	.short	0x0000
        /*0062*/ 	.short	0x0000
        /*0064*/ 	.byte	0x00, 0xf5, 0x21, 0x00


	//----- nvinfo : EIATTR_SPARSE_MMA_MASK
	.align		4
.L_205:
        /*0068*/ 	.byte	0x03, 0x50
        /*006a*/ 	.short	0x0000


	//----- nvinfo : EIATTR_MAXREG_COUNT
	.align		4
        /*006c*/ 	.byte	0x03, 0x1b
        /*006e*/ 	.short	0x00ff


	//----- nvinfo : EIATTR_NUM_BARRIERS
	.align		4
        /*0070*/ 	.byte	0x02, 0x4c
        /*0072*/ 	.byte	0x01
	.zero		1


	//----- nvinfo : EIATTR_MERCURY_ISA_VERSION
	.align		4
        /*0074*/ 	.byte	0x03, 0x5f
        /*0076*/ 	.short	0x0101


	//----- nvinfo : EIATTR_VRC_CTA_INIT_COUNT
	.align		4
        /*0078*/ 	.byte	0x02, 0x4a
	.zero		1
	.zero		1


	//----- nvinfo : EIATTR_EXIT_INSTR_OFFSETS
	.align		4
        /*007c*/ 	.byte	0x04, 0x1c
        /*007e*/ 	.short	(.L_207 - .L_206)


	//   ....[0]....
.L_206:
        /*0080*/ 	.word	0x00000780


	//   ....[1]....
        /*0084*/ 	.word	0x000007d0


	//----- nvinfo : EIATTR_CBANK_PARAM_SIZE
	.align		4
.L_207:
        /*0088*/ 	.byte	0x03, 0x19
        /*008a*/ 	.short	0x0024


	//----- nvinfo : EIATTR_PARAM_CBANK
	.align		4
        /*008c*/ 	.byte	0x04, 0x0a
        /*008e*/ 	.short	(.L_209 - .L_208)
	.align		4
.L_208:
        /*0090*/ 	.word	index@(.nv.constant0.quantized_gemm_int8_kernel)
        /*0094*/ 	.short	0x0380
        /*0096*/ 	.short	0x0024


	//----- nvinfo : EIATTR_SW_WAR
	.align		4
.L_209:
        /*0098*/ 	.byte	0x04, 0x36
        /*009a*/ 	.short	(.L_211 - .L_210)
.L_210:
        /*009c*/ 	.word	0x00000008
.L_211:


//--------------------- .nv.info.compute_scale_absmax_kernel --------------------------
	.section	.nv.info.compute_scale_absmax_kernel,"",@"SHT_CUDA_INFO"
	.sectionflags	@""
	.align	4


	//----- nvinfo : EIATTR_CUDA_API_VERSION
	.align		4
        /*0000*/ 	.byte	0x04, 0x37
        /*0002*/ 	.short	(.L_213 - .L_212)
.L_212:
        /*0004*/ 	.word	0x00000082


	//----- nvinfo : EIATTR_KPARAM_INFO
	.align		4
.L_213:
        /*0008*/ 	.byte	0x04, 0x17
        /*000a*/ 	.short	(.L_215 - .L_214)
.L_214:
        /*000c*/ 	.word	0x00000000
        /*0010*/ 	.short	0x0003
        /*0012*/ 	.short	0x0014
        /*0014*/ 	.byte	0x00, 0xf0, 0x11, 0x00


	//----- nvinfo : EIATTR_KPARAM_INFO
	.align		4
.L_215:
        /*0018*/ 	.byte	0x04, 0x17
        /*001a*/ 	.short	(.L_217 - .L_216)
.L_216:
        /*001c*/ 	.word	0x00000000
        /*0020*/ 	.short	0x0002
        /*0022*/ 	.short	0x0010
        /*0024*/ 	.byte	0x00, 0xf0, 0x11, 0x00


	//----- nvinfo : EIATTR_KPARAM_INFO
	.align		4
.L_217:
        /*0028*/ 	.byte	0x04, 0x17
        /*002a*/ 	.short	(.L_219 - .L_218)
.L_218:
        /*002c*/ 	.word	0x00000000
        /*0030*/ 	.short	0x0001
        /*0032*/ 	.short	0x0008
        /*0034*/ 	.byte	0x00, 0xf5, 0x21, 0x00


	//----- nvinfo : EIATTR_KPARAM_INFO
	.align		4
.L_219:
        /*0038*/ 	.byte	0x04, 0x17
        /*003a*/ 	.short	(.L_221 - .L_220)
.L_220:
        /*003c*/ 	.word	0x00000000
        /*0040*/ 	.short	0x0000
        /*0042*/ 	.short	0x0000
        /*0044*/ 	.byte	0x00, 0xf5, 0x21, 0x00


	//----- nvinfo : EIATTR_SPARSE_MMA_MASK
	.align		4
.L_221:
        /*0048*/ 	.byte	0x03, 0x50
        /*004a*/ 	.short	0x0000


	//----- nvinfo : EIATTR_MAXREG_COUNT
	.align		4
        /*004c*/ 	.byte	0x03, 0x1b
        /*004e*/ 	.short	0x00ff


	//----- nvinfo : EIATTR_NUM_BARRIERS
	.align		4
        /*0050*/ 	.byte	0x02, 0x4c
        /*0052*/ 	.byte	0x01
	.zero		1


	//----- nvinfo : EIATTR_MERCURY_ISA_VERSION
	.align		4
        /*0054*/ 	.byte	0x03, 0x5f
        /*0056*/ 	.short	0x0101


	//----- nvinfo : EIATTR_VRC_CTA_INIT_COUNT
	.align		4
        /*0058*/ 	.byte	0x02, 0x4a
	.zero		1
	.zero		1


	//----- nvinfo : EIATTR_EXIT_INSTR_OFFSETS
	.align		4
        /*005c*/ 	.byte	0x04, 0x1c
        /*005e*/ 	.short	(.L_223 - .L_222)


	//   ....[0]....
.L_222:
        /*0060*/ 	.word	0x000002a0


	//   ....[1]....
        /*0064*/ 	.word	0x000003d0


	//----- nvinfo : EIATTR_CRS_STACK_SIZE
	.align		4
.L_223:
        /*0068*/ 	.byte	0x04, 0x1e
        /*006a*/ 	.short	(.L_225 - .L_224)
.L_224:
        /*006c*/ 	.word	0x00000000


	//----- nvinfo : EIATTR_CBANK_PARAM_SIZE
	.align		4
.L_225:
        /*0070*/ 	.byte	0x03, 0x19
        /*0072*/ 	.short	0x0018


	//----- nvinfo : EIATTR_PARAM_CBANK
	.align		4
        /*0074*/ 	.byte	0x04, 0x0a
        /*0076*/ 	.short	(.L_227 - .L_226)
	.align		4
.L_226:
        /*0078*/ 	.word	index@(.nv.constant0.compute_scale_absmax_kernel)
        /*007c*/ 	.short	0x0380
        /*007e*/ 	.short	0x0018


	//----- nvinfo : EIATTR_SW_WAR
	.align		4
.L_227:
        /*0080*/ 	.byte	0x04, 0x36
        /*0082*/ 	.short	(.L_229 - .L_228)
.L_228:
        /*0084*/ 	.word	0x00000008
.L_229:


//--------------------- .nv.info.find_minmax_kernel --------------------------
	.section	.nv.info.find_minmax_kernel,"",@"SHT_CUDA_INFO"
	.sectionflags	@""
	.align	4


	//----- nvinfo : EIATTR_CUDA_API_VERSION
	.align		4
        /*0000*/ 	.byte	0x04, 0x37
        /*0002*/ 	.short	(.L_231 - .L_230)
.L_230:
        /*0004*/ 	.word	0x00000082


	//----- nvinfo : EIATTR_KPARAM_INFO
	.align		4
.L_231:
        /*0008*/ 	.byte	0x04, 0x17
        /*000a*/ 	.short	(.L_233 - .L_232)
.L_232:
        /*000c*/ 	.word	0x00000000
        /*0010*/ 	.short	0x0003
        /*0012*/ 	.short	0x0018
        /*0014*/ 	.byte	0x00, 0xf0, 0x11, 0x00


	//----- nvinfo : EIATTR_KPARAM_INFO
	.align		4
.L_233:
        /*0018*/ 	.byte	0x04, 0x17
        /*001a*/ 	.short	(.L_235 - .L_234)
.L_234:
        /*001c*/ 	.word	0x00000000
        /*0020*/ 	.short	0x0002
        /*0022*/ 	.short	0x0010
        /*0024*/ 	.byte	0x00, 0xf5, 0x21, 0x00


	//----- nvinfo : EIATTR_KPARAM_INFO
	.align		4
.L_235:
        /*0028*/ 	.byte	0x04, 0x17
        /*002a*/ 	.short	(.L_237 - .L_236)
.L_236:
        /*002c*/ 	.word	0x00000000
        /*0030*/ 	.short	0x0001
        /*0032*/ 	.short	0x0008
        /*0034*/ 	.byte	0x00, 0xf5, 0x21, 0x00


	//----- nvinfo : EIATTR_KPARAM_INFO
	.align		4
.L_237:
        /*0038*/ 	.byte	0x04, 0x17
        /*003a*/ 	.short	(.L_239 - .L_238)
.L_238:
        /*003c*/ 	.word	0x00000000
        /*0040*/ 	.short	0x0000
        /*0042*/ 	.short	0x0000
        /*0044*/ 	.byte	0x00, 0xf5, 0x21, 0x00


	//----- nvinfo : EIATTR_SPARSE_MMA_MASK
	.align		4
.L_239:
        /*0048*/ 	.byte	0x03, 0x50
        /*004a*/ 	.short	0x0000


	//----- nvinfo : EIATTR_MAXREG_COUNT
	.align		4
        /*004c*/ 	.byte	0x03, 0x1b
        /*004e*/ 	.short	0x00ff


	//----- nvinfo : EIATTR_NUM_BARRIERS
	.align		4
        /*0050*/ 	.byte	0x02, 0x4c
        /*0052*/ 	.byte	0x01
	.zero		1


	//----- nvinfo : EIATTR_MERCURY_ISA_VERSION
	.align		4
        /*0054*/ 	.byte	0x03, 0x5f
        /*0056*/ 	.short	0x0101


	//----- nvinfo : EIATTR_VRC_CTA_INIT_COUNT
	.align		4
        /*0058*/ 	.byte	0x02, 0x4a
	.zero		1
	.zero		1


	//----- nvinfo : EIATTR_EXIT_INSTR_OFFSETS
	.align		4
        /*005c*/ 	.byte	0x04, 0x1c
        /*005e*/ 	.short	(.L_241 - .L_240)


	//   ....[0]....
.L_240:
        /*0060*/ 	.word	0x00000390


	//   ....[1]....
        /*0064*/ 	.word	0x00000430


	//----- nvinfo : EIATTR_CRS_STACK_SIZE
	.align		4
.L_241:
        /*0068*/ 	.byte	0x04, 0x1e
        /*006a*/ 	.short	(.L_243 - .L_242)
.L_242:
        /*006c*/ 	.word	0x00000000


	//----- nvinfo : EIATTR_CBANK_PARAM_SIZE
	.align		4
.L_243:
        /*0070*/ 	.byte	0x03, 0x19
        /*0072*/ 	.short	0x001c


	//----- nvinfo : EIATTR_PARAM_CBANK
	.align		4
        /*0074*/ 	.byte	0x04, 0x0a
        /*0076*/ 	.short	(.L_245 - .L_244)
	.align		4
.L_244:
        /*0078*/ 	.word	index@(.nv.constant0.find_minmax_kernel)
        /*007c*/ 	.short	0x0380
        /*007e*/ 	.short	0x001c


	//----- nvinfo : EIATTR_SW_WAR
	.align		4
.L_245:
        /*0080*/ 	.byte	0x04, 0x36
        /*0082*/ 	.short	(.L_247 - .L_246)
.L_246:
        /*0084*/ 	.word	0x00000008
.L_247:


//--------------------- .nv.info.dequantize_int8_to_f16_symmetric_kernel --------------------------
	.section	.nv.info.dequantize_int8_to_f16_symmetric_kernel,"",@"SHT_CUDA_INFO"
	.sectionflags	@""
	.align	4


	//----- nvinfo : EIATTR_CUDA_API_VERSION
	.align		4
        /*0000*/ 	.byte	0x04, 0x37
        /*0002*/ 	.short	(.L_249 - .L_248)
.L_248:
        /*0004*/ 	.word	0x00000082


	//----- nvinfo : EIATTR_KPARAM_INFO
	.align		4
.L_249:
        /*0008*/ 	.byte	0x04, 0x17
        /*000a*/ 	.short	(.L_251 - .L_250)
.L_250:
        /*000c*/ 	.word	0x00000000
        /*0010*/ 	.short	0x0003
        /*0012*/ 	.short	0x0014
        /*0014*/ 	.byte	0x00, 0xf0, 0x11, 0x00


	//----- nvinfo : EIATTR_KPARAM_INFO
	.align		4
.L_251:
        /*0018*/ 	.byte	0x04, 0x17
        /*001a*/ 	.short	(.L_253 - .L_252)
.L_252:
        /*001c*/ 	.word	0x00000000
        /*0020*/ 	.short	0x0002
        /*0022*/ 	.short	0x0010
        /*0024*/ 	.byte	0x00, 0xf0, 0x11, 0x00


	//----- nvinfo : EIATTR_KPARAM_INFO
	.align		4
.L_253:
        /*0028*/ 	.byte	0x04, 0x17
        /*002a*/ 	.short	(.L_255 - .L_254)
.L_254:
        /*002c*/ 	.word	0x00000000
        /*0030*/ 	.short	0x0001
        /*0032*/ 	.short	0x0008
        /*0034*/ 	.byte	0x00, 0xf5, 0x21, 0x00


	//----- nvinfo : EIATTR_KPARAM_INFO
	.align		4
.L_255:
        /*0038*/ 	.byte	0x04, 0x17
        /*003a*/ 	.short	(.L_257 - .L_256)
.L_256:
        /*003c*/ 	.word	0x00000000
        /*0040*/ 	.short	0x0000
        /*0042*/ 	.short	0x0000
        /*0044*/ 	.byte	0x00, 0xf5, 0x21, 0x00


	//----- nvinfo : EIATTR_SPARSE_MMA_MASK
	.align		4
.L_257:
        /*0048*/ 	.byte	0x03, 0x50
        /*004a*/ 	.short	0x0000


	//----- nvinfo : EIATTR_MAXREG_COUNT
	.align		4
        /*004c*/ 	.byte	0x03, 0x1b
        /*004e*/ 	.short	0x00ff


	//----- nvinfo : EIATTR_MERCURY_ISA_VERSION
	.align		4
        /*0050*/ 	.byte	0x03, 0x5f
        /*0052*/ 	.short	0x0101


	//----- nvinfo : EIATTR_VRC_CTA_INIT_COUNT
	.align		4
        /*0054*/ 	.byte	0x02, 0x4a
	.zero		1
	.zero		1


	//----- nvinfo : EIATTR_EXIT_INSTR_OFFSETS
	.align		4
        /*0058*/ 	.byte	0x04, 0x1c
        /*005a*/ 	.short	(.L_259 - .L_258)


	//   ....[0]....
.L_258:
        /*005c*/ 	.word	0x00000070


	//   ....[1]....
        /*0060*/ 	.word	0x00000140


	//----- nvinfo : EIATTR_CBANK_PARAM_SIZE
	.align		4
.L_259:
        /*0064*/ 	.byte	0x03, 0x19
        /*0066*/ 	.short	0x0018


	//----- nvinfo : EIATTR_PARAM_CBANK
	.align		4
        /*0068*/ 	.byte	0x04, 0x0a
        /*006a*/ 	.short	(.L_261 - .L_260)
	.align		4
.L_260:
        /*006c*/ 	.word	index@(.nv.constant0.dequantize_int8_to_f16_symmetric_kernel)
        /*0070*/ 	.short	0x0380
        /*0072*/ 	.short	0x0018


	//----- nvinfo : EIATTR_SW_WAR
	.align		4
.L_261:
        /*0074*/ 	.byte	0x04, 0x36
        /*0076*/ 	.short	(.L_263 - .L_262)
.L_262:
        /*0078*/ 	.word	0x00000008
.L_263:


//--------------------- .nv.info.quantize_f16_to_int8_symmetric_kernel --------------------------
	.section	.nv.info.quantize_f16_to_int8_symmetric_kernel,"",@"SHT_CUDA_INFO"
	.sectionflags	@""
	.align	4


	//----- nvinfo : EIATTR_CUDA_API_VERSION
	.align		4
        /*0000*/ 	.byte	0x04, 0x37
        /*0002*/ 	.short	(.L_265 - .L_264)
.L_264:
        /*0004*/ 	.word	0x00000082


	//----- nvinfo : EIATTR_KPARAM_INFO
	.align		4
.L_265:
        /*0008*/ 	.byte	0x04, 0x17
        /*000a*/ 	.short	(.L_267 - .L_266)
.L_266:
        /*000c*/ 	.word	0x00000000
        /*0010*/ 	.short	0x0003
        /*0012*/ 	.short	0x0014
        /*0014*/ 	.byte	0x00, 0xf0, 0x11, 0x00


	//----- nvinfo : EIATTR_KPARAM_INFO
	.align		4
.L_267:
        /*0018*/ 	.byte	0x04, 0x17
        /*001a*/ 	.short	(.L_269 - .L_268)
.L_268:
        /*001c*/ 	.word	0x00000000
        /*0020*/ 	.short	0x0002
        /*0022*/ 	.short	0x0010
        /*0024*/ 	.byte	0x00, 0xf0, 0x11, 0x00


	//----- nvinfo : EIATTR_KPARAM_INFO
	.align		4
.L_269:
        /*0028*/ 	.byte	0x04, 0x17
        /*002a*/ 	.short	(.L_271 - .L_270)
.L_270:
        /*002c*/ 	.word	0x00000000
        /*0030*/ 	.short	0x0001
        /*0032*/ 	.short	0x0008
        /*0034*/ 	.byte	0x00, 0xf5, 0x21, 0x00


	//----- nvinfo : EIATTR_KPARAM_INFO
	.align		4
.L_271:
        /*0038*/ 	.byte	0x04, 0x17
        /*003a*/ 	.short	(.L_273 - .L_272)
.L_272:
        /*003c*/ 	.word	0x00000000
        /*0040*/ 	.short	0x0000
        /*0042*/ 	.short	0x0000
        /*0044*/ 	.byte	0x00, 0xf5, 0x21, 0x00


	//----- nvinfo : EIATTR_SPARSE_MMA_MASK
	.align		4
.L_273:
        /*0048*/ 	.byte	0x03, 0x50
        /*004a*/ 	.short	0x0000


	//----- nvinfo : EIATTR_MAXREG_COUNT
	.align		4
        /*004c*/ 	.byte	0x03, 0x1b
        /*004e*/ 	.short	0x00ff


	//----- nvinfo : EIATTR_MERCURY_ISA_VERSION
	.align		4
        /*0050*/ 	.byte	0x03, 0x5f
        /*0052*/ 	.short	0x0101


	//----- nvinfo : EIATTR_VRC_CTA_INIT_COUNT
	.align		4
        /*0054*/ 	.byte	0x02, 0x4a
	.zero		1
	.zero		1


	//----- nvinfo : EIATTR_EXIT_INSTR_OFFSETS
	.align		4
        /*0058*/ 	.byte	0x04, 0x1c
        /*005a*/ 	.short	(.L_275 - .L_274)


	//   ....[0]....
.L_274:
        /*005c*/ 	.word	0x00000070


	//   ....[1]....
        /*0060*/ 	.word	0x00000220


	//----- nvinfo : EIATTR_CRS_STACK_SIZE
	.align		4
.L_275:
        /*0064*/ 	.byte	0x04, 0x1e
        /*0066*/ 	.short	(.L_277 - .L_276)
.L_276:
        /*0068*/ 	.word	0x00000000


	//----- nvinfo : EIATTR_CBANK_PARAM_SIZE
	.align		4
.L_277:
        /*006c*/ 	.byte	0x03, 0x19
        /*006e*/ 	.short	0x0018


	//----- nvinfo : EIATTR_PARAM_CBANK
	.align		4
        /*0070*/ 	.byte	0x04, 0x0a
        /*0072*/ 	.short	(.L_279 - .L_278)
	.align		4
.L_278:
        /*0074*/ 	.word	index@(.nv.constant0.quantize_f16_to_int8_symmetric_kernel)
        /*0078*/ 	.short	0x0380
        /*007a*/ 	.short	0x0018


	//----- nvinfo : EIATTR_SW_WAR
	.align		4
.L_279:
        /*007c*/ 	.byte	0x04, 0x36
        /*007e*/ 	.short	(.L_281 - .L_280)
.L_280:
        /*0080*/ 	.word	0x00000008
.L_281:


//--------------------- .nv.info.quantize_f32_to_int4_per_group_kernel --------------------------
	.section	.nv.info.quantize_f32_to_int4_per_group_kernel,"",@"SHT_CUDA_INFO"
	.sectionflags	@""
	.align	4


	//----- nvinfo : EIATTR_CUDA_API_VERSION
	.align		4
        /*0000*/ 	.byte	0x04, 0x37
        /*0002*/ 	.short	(.L_283 - .L_282)
.L_282:
        /*0004*/ 	.word	0x00000082


	//----- nvinfo : EIATTR_KPARAM_INFO
	.align		4
.L_283:
        /*0008*/ 	.byte	0x04, 0x17
        /*000a*/ 	.short	(.L_285 - .L_284)
.L_284:
        /*000c*/ 	.word	0x00000000
        /*0010*/ 	.short	0x0004
        /*0012*/ 	.short	0x001c
        /*0014*/ 	.byte	0x00, 0xf0, 0x11, 0x00


	//----- nvinfo : EIATTR_KPARAM_INFO
	.align		4
.L_285:
        /*0018*/ 	.byte	0x04, 0x17
        /*001a*/ 	.short	(.L_287 - .L_286)
.L_286:
        /*001c*/ 	.word	0x00000000
        /*0020*/ 	.short	0x0003
        /*0022*/ 	.short	0x0018
        /*0024*/ 	.byte	0x00, 0xf0, 0x11, 0x00


	//----- nvinfo : EIATTR_KPARAM_INFO
	.align		4
.L_287:
        /*0028*/ 	.byte	0x04, 0x17
        /*002a*/ 	.short	(.L_289 - .L_288)
.L_288:
        /*002c*/ 	.word	0x00000000
        /*0030*/ 	.short	0x0002
        /*0032*/ 	.short	0x0010
        /*0034*/ 	.byte	0x00, 0xf5, 0x21, 0x00


	//----- nvinfo : EIATTR_KPARAM_INFO
	.align		4
.L_289:
        /*0038*/ 	.byte	0x04, 0x17
        /*003a*/ 	.short	(.L_291 - .L_290)
.L_290:
        /*003c*/ 	.word	0x00000000
        /*0040*/ 	.short	0x0001
        /*0042*/ 	.short	0x0008
        /*0044*/ 	.byte	0x00, 0xf5, 0x21, 0x00


	//----- nvinfo : EIATTR_KPARAM_INFO
	.align		4
.L_291:
        /*0048*/ 	.byte	0x04, 0x17
        /*004a*/ 	.short	(.L_293 - .L_292)
.L_292:
        /*004c*/ 	.word	0x00000000
        /*0050*/ 	.short	0x0000
        /*0052*/ 	.short	0x0000
        /*0054*/ 	.byte	0x00, 0xf5, 0x21, 0x00


	//----- nvinfo : EIATTR_SPARSE_MMA_MASK
	.align		4
.L_293:
        /*0058*/ 	.byte	0x03, 0x50
        /*005a*/ 	.short	0x0000


	//----- nvinfo : EIATTR_MAXREG_COUNT
	.align		4
        /*005c*/ 	.byte	0x03, 0x1b
        /*005e*/ 	.short	0x00ff


	//----- nvinfo : EIATTR_MERCURY_ISA_VERSION
	.align		4
        /*0060*/ 	.byte	0x03, 0x5f
        /*0062*/ 	.short	0x0101


	//----- nvinfo : EIATTR_VRC_CTA_INIT_COUNT
	.align		4
        /*0064*/ 	.byte	0x02, 0x4a
	.zero		1
	.zero		1


	//----- nvinfo : EIATTR_EXIT_INSTR_OFFSETS
	.align		4
        /*0068*/ 	.byte	0x04, 0x1c
        /*006a*/ 	.short	(.L_295 - .L_294)


	//   ....[0]....
.L_294:
        /*006c*/ 	.word	0x00000080


	//   ....[1]....
        /*0070*/ 	.word	0x000005f0


	//----- nvinfo : EIATTR_CRS_STACK_SIZE
	.align		4
.L_295:
        /*0074*/ 	.byte	0x04, 0x1e
        /*0076*/ 	.short	(.L_297 - .L_296)
.L_296:
        /*0078*/ 	.word	0x00000000


	//----- nvinfo : EIATTR_CBANK_PARAM_SIZE
	.align		4
.L_297:
        /*007c*/ 	.byte	0x03, 0x19
        /*007e*/ 	.short	0x0020


	//----- nvinfo : EIATTR_PARAM_CBANK
	.align		4
        /*0080*/ 	.byte	0x04, 0x0a
        /*0082*/ 	.short	(.L_299 - .L_298)
	.align		4
.L_298:
        /*0084*/ 	.word	index@(.nv.constant0.quantize_f32_to_int4_per_group_kernel)
        /*0088*/ 	.short	0x0380
        /*008a*/ 	.short	0x0020


	//----- nvinfo : EIATTR_SW_WAR
	.align		4
.L_299:
        /*008c*/ 	.byte	0x04, 0x36
        /*008e*/ 	.short	(.L_301 - .L_300)
.L_300:
        /*0090*/ 	.word	0x00000008
.L_301:


//--------------------- .nv.info.dequantize_int4_to_f32_symmetric_kernel --------------------------
	.section	.nv.info.dequantize_int4_to_f32_symmetric_kernel,"",@"SHT_CUDA_INFO"
	.sectionflags	@""
	.align	4


	//----- nvinfo : EIATTR_CUDA_API_VERSION
	.align		4
        /*0000*/ 	.byte	0x04, 0x37
        /*0002*/ 	.short	(.L_303 - .L_302)
.L_302:
        /*0004*/ 	.word	0x00000082


	//----- nvinfo : EIATTR_KPARAM_INFO
	.align		4
.L_303:
        /*0008*/ 	.byte	0x04, 0x17
        /*000a*/ 	.short	(.L_305 - .L_304)
.L_304:
        /*000c*/ 	.word	0x00000000
        /*0010*/ 	.short	0x0003
        /*0012*/ 	.short	0x0014
        /*0014*/ 	.byte	0x00, 0xf0, 0x11, 0x00


	//----- nvinfo : EIATTR_KPARAM_INFO
	.align		4
.L_305:
        /*0018*/ 	.byte	0x04, 0x17
        /*001a*/ 	.short	(.L_307 - .L_306)
.L_306:
        /*001c*/ 	.word	0x00000000
        /*0020*/ 	.short	0x0002
        /*0022*/ 	.short	0x0010
        /*0024*/ 	.byte	0x00, 0xf0, 0x11, 0x00


	//----- nvinfo : EIATTR_KPARAM_INFO
	.align		4
.L_307:
        /*0028*/ 	.byte	0x04, 0x17
        /*002a*/ 	.short	(.L_309 - .L_308)
.L_308:
        /*002c*/ 	.word	0x00000000
        /*0030*/ 	.short	0x0001
        /*0032*/ 	.short	0x0008
        /*0034*/ 	.byte	0x00, 0xf5, 0x21, 0x00


	//----- nvinfo : EIATTR_KPARAM_INFO
	.align		4
.L_309:
        /*0038*/ 	.byte	0x04, 0x17
        /*003a*/ 	.short	(.L_311 - .L_310)
.L_310:
        /*003c*/ 	.word	0x00000000
        /*0040*/ 	.short	0x0000
        /*0042*/ 	.short	0x0000
        /*0044*/ 	.byte	0x00, 0xf5, 0x21, 0x00


	//----- nvinfo : EIATTR_SPARSE_MMA_MASK
	.align		4
.L_311:
        /*0048*/ 	.byte	0x03, 0x50
        /*004a*/ 	.short	0x0000


	//----- nvinfo : EIATTR_MAXREG_COUNT
	.align		4
        /*004c*/ 	.byte	0x03, 0x1b
        /*004e*/ 	.short	0x00ff


	//----- nvinfo : EIATTR_MERCURY_ISA_VERSION
	.align		4
        /*0050*/ 	.byte	0x03, 0x5f
        /*0052*/ 	.short	0x0101


	//----- nvinfo : EIATTR_VRC_CTA_INIT_COUNT
	.align		4
        /*0054*/ 	.byte	0x02, 0x4a
	.zero		1
	.zero		1


	//----- nvinfo : EIATTR_EXIT_INSTR_OFFSETS
	.align		4
        /*0058*/ 	.byte	0x04, 0x1c
        /*005a*/ 	.short	(.L_313 - .L_312)


	//   ....[0]....
.L_312:
        /*005c*/ 	.word	0x00000080


	//   ....[1]....
        /*0060*/ 	.word	0x00000190


	//   ....[2]....
        /*0064*/ 	.word	0x00000240


	//----- nvinfo : EIATTR_CBANK_PARAM_SIZE
	.align		4
.L_313:
        /*0068*/ 	.byte	0x03, 0x19
        /*006a*/ 	.short	0x0018


	//----- nvinfo : EIATTR_PARAM_CBANK
	.align		4
        /*006c*/ 	.byte	0x04, 0x0a
        /*006e*/ 	.short	(.L_315 - .L_314)
	.align		4
.L_314:
        /*0070*/ 	.word	index@(.nv.constant0.dequantize_int4_to_f32_symmetric_kernel)
        /*0074*/ 	.short	0x0380
        /*0076*/ 	.short	0x0018


	//----- nvinfo : EIATTR_SW_WAR
	.align		4
.L_315:
        /*0078*/ 	.byte	0x04, 0x36
        /*007a*/ 	.short	(.L_317 - .L_316)
.L_316:
        /*007c*/ 	.word	0x00000008
.L_317:


//--------------------- .nv.info.quantize_f32_to_int4_symmetric_kernel --------------------------
	.section	.nv.info.quantize_f32_to_int4_symmetric_kernel,"",@"SHT_CUDA_INFO"
	.sectionflags	@""
	.align	4


	//----- nvinfo : EIATTR_CUDA_API_VERSION
	.align		4
        /*0000*/ 	.byte	0x04, 0x37
        /*0002*/ 	.short	(.L_319 - .L_318)
.L_318:
        /*0004*/ 	.word	0x00000082


	//----- nvinfo : EIATTR_KPARAM_INFO
	.align		4
.L_319:
        /*0008*/ 	.byte	0x04, 0x17
        /*000a*/ 	.short	(.L_321 - .L_320)
.L_320:
        /*000c*/ 	.word	0x00000000
        /*0010*/ 	.short	0x0003
        /*0012*/ 	.short	0x0014
        /*0014*/ 	.byte	0x00, 0xf0, 0x11, 0x00


	//----- nvinfo : EIATTR_KPARAM_INFO
	.align		4
.L_321:
        /*0018*/ 	.byte	0x04, 0x17
        /*001a*/ 	.short	(.L_323 - .L_322)
.L_322:
        /*001c*/ 	.word	0x00000000
        /*0020*/ 	.short	0x0002
        /*0022*/ 	.short	0x0010
        /*0024*/ 	.byte	0x00, 0xf0, 0x11, 0x00


	//----- nvinfo : EIATTR_KPARAM_INFO
	.align		4
.L_323:
        /*0028*/ 	.byte	0x04, 0x17
        /*002a*/ 	.short	(.L_325 - .L_324)
.L_324:
        /*002c*/ 	.word	0x00000000
        /*0030*/ 	.short	0x0001
        /*0032*/ 	.short	0x0008
        /*0034*/ 	.byte	0x00, 0xf5, 0x21, 0x00


	//----- nvinfo : EIATTR_KPARAM_INFO
	.align		4
.L_325:
        /*0038*/ 	.byte	0x04, 0x17
        /*003a*/ 	.short	(.L_327 - .L_326)
.L_326:
        /*003c*/ 	.word	0x00000000
        /*0040*/ 	.short	0x0000
        /*0042*/ 	.short	0x0000
        /*0044*/ 	.byte	0x00, 0xf5, 0x21, 0x00


	//----- nvinfo : EIATTR_SPARSE_MMA_MASK
	.align		4
.L_327:
        /*0048*/ 	.byte	0x03, 0x50
        /*004a*/ 	.short	0x0000


	//----- nvinfo : EIATTR_MAXREG_COUNT
	.align		4
        /*004c*/ 	.byte	0x03, 0x1b
        /*004e*/ 	.short	0x00ff


	//----- nvinfo : EIATTR_MERCURY_ISA_VERSION
	.align		4
        /*0050*/ 	.byte	0x03, 0x5f
        /*0052*/ 	.short	0x0101


	//----- nvinfo : EIATTR_VRC_CTA_INIT_COUNT
	.align		4
        /*0054*/ 	.byte	0x02, 0x4a
	.zero		1
	.zero		1


	//----- nvinfo : EIATTR_EXIT_INSTR_OFFSETS
	.align		4
        /*0058*/ 	.byte	0x04, 0x1c
        /*005a*/ 	.short	(.L_329 - .L_328)


	//   ....[0]....
.L_328:
        /*005c*/ 	.word	0x00000080


	//   ....[1]....
        /*0060*/ 	.word	0x000003f0


	//----- nvinfo : EIATTR_CRS_STACK_SIZE
	.align		4
.L_329:
        /*0064*/ 	.byte	0x04, 0x1e
        /*0066*/ 	.short	(.L_331 - .L_330)
.L_330:
        /*0068*/ 	.word	0x00000000


	//----- nvinfo : EIATTR_CBANK_PARAM_SIZE
	.align		4
.L_331:
        /*006c*/ 	.byte	0x03, 0x19
        /*006e*/ 	.short	0x0018


	//----- nvinfo : EIATTR_PARAM_CBANK
	.align		4
        /*0070*/ 	.byte	0x04, 0x0a
        /*0072*/ 	.short	(.L_333 - .L_332)
	.align		4
.L_332:
        /*0074*/ 	.word	index@(.nv.constant0.quantize_f32_to_int4_symmetric_kernel)
        /*0078*/ 	.short	0x0380
        /*007a*/ 	.short	0x0018


	//----- nvinfo : EIATTR_SW_WAR
	.align		4
.L_333:
        /*007c*/ 	.byte	0x04, 0x36
        /*007e*/ 	.short	(.L_335 - .L_334)
.L_334:
        /*0080*/ 	.word	0x00000008
.L_335:


//--------------------- .nv.info.quantize_f32_to_int8_per_group_kernel --------------------------
	.section	.nv.info.quantize_f32_to_int8_per_group_kernel,"",@"SHT_CUDA_INFO"
	.sectionflags	@""
	.align	4


	//----- nvinfo : EIATTR_CUDA_API_VERSION
	.align		4
        /*0000*/ 	.byte	0x04, 0x37
        /*0002*/ 	.short	(.L_337 - .L_336)
.L_336:
        /*0004*/ 	.word	0x00000082


	//----- nvinfo : EIATTR_KPARAM_INFO
	.align		4
.L_337:
        /*0008*/ 	.byte	0x04, 0x17
        /*000a*/ 	.short	(.L_339 - .L_338)
.L_338:
        /*000c*/ 	.word	0x00000000
        /*0010*/ 	.short	0x0006
        /*0012*/ 	.short	0x0028
        /*0014*/ 	.byte	0x00, 0xf0, 0x05, 0x00


	//----- nvinfo : EIATTR_KPARAM_INFO
	.align		4
.L_339:
        /*0018*/ 	.byte	0x04, 0x17
        /*001a*/ 	.short	(.L_341 - .L_340)
.L_340:
        /*001c*/ 	.word	0x00000000
        /*0020*/ 	.short	0x0005
        /*0022*/ 	.short	0x0024
        /*0024*/ 	.byte	0x00, 0xf0, 0x11, 0x00


	//----- nvinfo : EIATTR_KPARAM_INFO
	.align		4
.L_341:
        /*0028*/ 	.byte	0x04, 0x17
        /*002a*/ 	.short	(.L_343 - .L_342)
.L_342:
        /*002c*/ 	.word	0x00000000
        /*0030*/ 	.short	0x0004
        /*0032*/ 	.short	0x0020
        /*0034*/ 	.byte	0x00, 0xf0, 0x11, 0x00


	//----- nvinfo : EIATTR_KPARAM_INFO
	.align		4
.L_343:
        /*0038*/ 	.byte	0x04, 0x17
        /*003a*/ 	.short	(.L_345 - .L_344)
.L_344:
        /*003c*/ 	.word	0x00000000
        /*0040*/ 	.short	0x0003
        /*0042*/ 	.short	0x0018
        /*0044*/ 	.byte	0x00, 0xf5, 0x21, 0x00


	//----- nvinfo : EIATTR_KPARAM_INFO
	.align		4
.L_345:
        /*0048*/ 	.byte	0x04, 0x17
        /*004a*/ 	.short	(.L_347 - .L_346)
.L_346:
        /*004c*/ 	.word	0x00000000
        /*0050*/ 	.short	0x0002
        /*0052*/ 	.short	0x0010
        /*0054*/ 	.byte	0x00, 0xf5, 0x21, 0x00


	//----- nvinfo : EIATTR_KPARAM_INFO
	.align		4
.L_347:
        /*0058*/ 	.byte	0x04, 0x17
        /*005a*/ 	.short	(.L_349 - .L_348)
.L_348:
        /*005c*/ 	.word	0x00000000
        /*0060*/ 	.short	0x0001
        /*0062*/ 	.short	0x0008
        /*0064*/ 	.byte	0x00, 0xf5, 0x21, 0x00


	//----- nvinfo : EIATTR_KPARAM_INFO
	.align		4
.L_349:
        /*0068*/ 	.byte	0x04, 0x17
        /*006a*/ 	.short	(.L_351 - .L_350)
.L_350:
        /*006c*/ 	.word	0x00000000
        /*0070*/ 	.short	0x0000
        /*0072*/ 	.short	0x0000
        /*0074*/ 	.byte	0x00, 0xf5, 0x21, 0x00


	//----- nvinfo : EIATTR_SPARSE_MMA_MASK
	.align		4
.L_351:
        /*0078*/ 	.byte	0x03, 0x50
        /*007a*/ 	.short	0x0000


	//----- nvinfo : EIATTR_MAXREG_COUNT
	.align		4
        /*007c*/ 	.byte	0x03, 0x1b
        /*007e*/ 	.short	0x00ff


	//----- nvinfo : EIATTR_MERCURY_ISA_VERSION
	.align		4
        /*0080*/ 	.byte	0x03, 0x5f
        /*0082*/ 	.short	0x0101


	//----- nvinfo : EIATTR_VRC_CTA_INIT_COUNT
	.align		4
        /*0084*/ 	.byte	0x02, 0x4a
	.zero		1
	.zero		1


	//----- nvinfo : EIATTR_EXIT_INSTR_OFFSETS
	.align		4
        /*0088*/ 	.byte	0x04, 0x1c
        /*008a*/ 	.short	(.L_353 - .L_352)


	//   ....[0]....
.L_352:
        /*008c*/ 	.word	0x00000070


	//   ....[1]....
        /*0090*/ 	.word	0x000003a0


	//   ....[2]....
        /*0094*/ 	.word	0x00000590


	//----- nvinfo : EIATTR_CRS_STACK_SIZE
	.align		4
.L_353:
        /*0098*/ 	.byte	0x04, 0x1e
        /*009a*/ 	.short	(.L_355 - .L_354)
.L_354:
        /*009c*/ 	.word	0x00000000


	//----- nvinfo : EIATTR_CBANK_PARAM_SIZE
	.align		4
.L_355:
        /*00a0*/ 	.byte	0x03, 0x19
        /*00a2*/ 	.short	0x0029


	//----- nvinfo : EIATTR_PARAM_CBANK
	.align		4
        /*00a4*/ 	.byte	0x04, 0x0a
        /*00a6*/ 	.short	(.L_357 - .L_356)
	.align		4
.L_356:
        /*00a8*/ 	.word	index@(.nv.constant0.quantize_f32_to_int8_per_group_kernel)
        /*00ac*/ 	.short	0x0380
        /*00ae*/ 	.short	0x0029


	//----- nvinfo : EIATTR_SW_WAR
	.align		4
.L_357:
        /*00b0*/ 	.byte	0x04, 0x36
        /*00b2*/ 	.short	(.L_359 - .L_358)
.L_358:
        /*00b4*/ 	.word	0x00000008
.L_359:


//--------------------- .nv.info.dequantize_int8_to_f32_per_channel_kernel --------------------------
	.section	.nv.info.dequantize_int8_to_f32_per_channel_kernel,"",@"SHT_CUDA_INFO"
	.sectionflags	@""
	.align	4


	//----- nvinfo : EIATTR_CUDA_API_VERSION
	.align		4
        /*0000*/ 	.byte	0x04, 0x37
        /*0002*/ 	.short	(.L_361 - .L_360)
.L_360:
        /*0004*/ 	.word	0x00000082


	//----- nvinfo : EIATTR_KPARAM_INFO
	.align		4
.L_361:
        /*0008*/ 	.byte	0x04, 0x17
        /*000a*/ 	.short	(.L_363 - .L_362)
.L_362:
        /*000c*/ 	.word	0x00000000
        /*0010*/ 	.short	0x0006
        /*0012*/ 	.short	0x0028
        /*0014*/ 	.byte	0x00, 0xf0, 0x05, 0x00


	//----- nvinfo : EIATTR_KPARAM_INFO
	.align		4
.L_363:
        /*0018*/ 	.byte	0x04, 0x17
        /*001a*/ 	.short	(.L_365 - .L_364)
.L_364:
        /*001c*/ 	.word	0x00000000
        /*0020*/ 	.short	0x0005
        /*0022*/ 	.short	0x0024
        /*0024*/ 	.byte	0x00, 0xf0, 0x11, 0x00


	//----- nvinfo : EIATTR_KPARAM_INFO
	.align		4
.L_365:
        /*0028*/ 	.byte	0x04, 0x17
        /*002a*/ 	.short	(.L_367 - .L_366)
.L_366:
        /*002c*/ 	.word	0x00000000
        /*0030*/ 	.short	0x0004
        /*0032*/ 	.short	0x0020
        /*0034*/ 	.byte	0x00, 0xf0, 0x11, 0x00


	//----- nvinfo : EIATTR_KPARAM_INFO
	.align		4
.L_367:
        /*0038*/ 	.byte	0x04, 0x17
        /*003a*/ 	.short	(.L_369 - .L_368)
.L_368:
        /*003c*/ 	.word	0x00000000
        /*0040*/ 	.short	0x0003
        /*0042*/ 	.short	0x0018
        /*0044*/ 	.byte	0x00, 0xf5, 0x21, 0x00


	//----- nvinfo : EIATTR_KPARAM_INFO
	.align		4
.L_369:
        /*0048*/ 	.byte	0x04, 0x17
        /*004a*/ 	.short	(.L_371 - .L_370)
.L_370:
        /*004c*/ 	.word	0x00000000
        /*0050*/ 	.short	0x0002
        /*0052*/ 	.short	0x0010
        /*0054*/ 	.byte	0x00, 0xf5, 0x21, 0x00


	//----- nvinfo : EIATTR_KPARAM_INFO
	.align		4
.L_371:
        /*0058*/ 	.byte	0x04, 0x17
        /*005a*/ 	.short	(.L_373 - .L_372)
.L_372:
        /*005c*/ 	.word	0x00000000
        /*0060*/ 	.short	0x0001
        /*0062*/ 	.short	0x0008
        /*0064*/ 	.byte	0x00, 0xf5, 0x21, 0x00


	//----- nvinfo : EIATTR_KPARAM_INFO
	.align		4
.L_373:
        /*0068*/ 	.byte	0x04, 0x17
        /*006a*/ 	.short	(.L_375 - .L_374)
.L_374:
        /*006c*/ 	.word	0x00000000
        /*0070*/ 	.short	0x0000
        /*0072*/ 	.short	0x0000
        /*0074*/ 	.byte	0x00, 0xf5, 0x21, 0x00


	//----- nvinfo : EIATTR_SPARSE_MMA_MASK
	.align		4
.L_375:
        /*0078*/ 	.byte	0x03, 0x50
        /*007a*/ 	.short	0x0000


	//----- nvinfo : EIATTR_MAXREG_COUNT
	.align		4
        /*007c*/ 	.byte	0x03, 0x1b
        /*007e*/ 	.short	0x00ff


	//----- nvinfo : EIATTR_MERCURY_ISA_VERSION
	.align		4
        /*0080*/ 	.byte	0x03, 0x5f
        /*0082*/ 	.short	0x0101


	//----- nvinfo : EIATTR_VRC_CTA_INIT_COUNT
	.align		4
        /*0084*/ 	.byte	0x02, 0x4a
	.zero		1
	.zero		1


	//----- nvinfo : EIATTR_EXIT_INSTR_OFFSETS
	.align		4
        /*0088*/ 	.byte	0x04, 0x1c
        /*008a*/ 	.short	(.L_377 - .L_376)


	//   ....[0]....
.L_376:
        /*008c*/ 	.word	0x00000080


	//   ....[1]....
        /*0090*/ 	.word	0x000002b0


	//   ....[2]....
        /*0094*/ 	.word	0x000003e0


	//----- nvinfo : EIATTR_CBANK_PARAM_SIZE
	.align		4
.L_377:
        /*0098*/ 	.byte	0x03, 0x19
        /*009a*/ 	.short	0x0029


	//----- nvinfo : EIATTR_PARAM_CBANK
	.align		4
        /*009c*/ 	.byte	0x04, 0x0a
        /*009e*/ 	.short	(.L_379 - .L_378)
	.align		4
.L_378:
        /*00a0*/ 	.word	index@(.nv.constant0.dequantize_int8_to_f32_per_channel_kernel)
        /*00a4*/ 	.short	0x0380
        /*00a6*/ 	.short	0x0029


	//----- nvinfo : EIATTR_SW_WAR
	.align		4
.L_379:
        /*00a8*/ 	.byte	0x04, 0x36
        /*00aa*/ 	.short	(.L_381 - .L_380)
.L_380:
        /*00ac*/ 	.word	0x00000008
.L_381:


//--------------------- .nv.info.quantize_f32_to_int8_per_channel_kernel --------------------------
	.section	.nv.info.quantize_f32_to_int8_per_channel_kernel,"",@"SHT_CUDA_INFO"
	.sectionflags	@""
	.align	4


	//----- nvinfo : EIATTR_CUDA_API_VERSION
	.align		4
        /*0000*/ 	.byte	0x04, 0x37
        /*0002*/ 	.short	(.L_383 - .L_382)
.L_382:
        /*0004*/ 	.word	0x00000082


	//----- nvinfo : EIATTR_KPARAM_INFO
	.align		4
.L_383:
        /*0008*/ 	.byte	0x04, 0x17
        /*000a*/ 	.short	(.L_385 - .L_384)
.L_384:
        /*000c*/ 	.word	0x00000000
        /*0010*/ 	.short	0x0006
        /*0012*/ 	.short	0x0028
        /*0014*/ 	.byte	0x00, 0xf0, 0x05, 0x00


	//----- nvinfo : EIATTR_KPARAM_INFO
	.align		4
.L_385:
        /*0018*/ 	.byte	0x04, 0x17
        /*001a*/ 	.short	(.L_387 - .L_386)
.L_386:
        /*001c*/ 	.word	0x00000000
        /*0020*/ 	.short	0x0005
        /*0022*/ 	.short	0x0024
        /*0024*/ 	.byte	0x00, 0xf0, 0x11, 0x00


	//----- nvinfo : EIATTR_KPARAM_INFO
	.align		4
.L_387:
        /*0028*/ 	.byte	0x04, 0x17
        /*002a*/ 	.short	(.L_389 - .L_388)
.L_388:
        /*002c*/ 	.word	0x00000000
        /*0030*/ 	.short	0x0004
        /*0032*/ 	.short	0x0020
        /*0034*/ 	.byte	0x00, 0xf0, 0x11, 0x00


	//----- nvinfo : EIATTR_KPARAM_INFO
	.align		4
.L_389:
        /*0038*/ 	.byte	0x04, 0x17
        /*003a*/ 	.short	(.L_391 - .L_390)
.L_390:
        /*003c*/ 	.word	0x00000000
        /*0040*/ 	.short	0x0003
        /*0042*/ 	.short	0x0018
        /*0044*/ 	.byte	0x00, 0xf5, 0x21, 0x00


	//----- nvinfo : EIATTR_KPARAM_INFO
	.align		4
.L_391:
        /*0048*/ 	.byte	0x04, 0x17
        /*004a*/ 	.short	(.L_393 - .L_392)
.L_392:
        /*004c*/ 	.word	0x00000000
        /*0050*/ 	.short	0x0002
        /*0052*/ 	.short	0x0010
        /*0054*/ 	.byte	0x00, 0xf5, 0x21, 0x00


	//----- nvinfo : EIATTR_KPARAM_INFO
	.align		4
.L_393:
        /*0058*/ 	.byte	0x04, 0x17
        /*005a*/ 	.short	(.L_395 - .L_394)
.L_394:
        /*005c*/ 	.word	0x00000000
        /*0060*/ 	.short	0x0001
        /*0062*/ 	.short	0x0008
        /*0064*/ 	.byte	0x00, 0xf5, 0x21, 0x00


	//----- nvinfo : EIATTR_KPARAM_INFO
	.align		4
.L_395:
        /*0068*/ 	.byte	0x04, 0x17
        /*006a*/ 	.short	(.L_397 - .L_396)
.L_396:
        /*006c*/ 	.word	0x00000000
        /*0070*/ 	.short	0x0000
        /*0072*/ 	.short	0x0000
        /*0074*/ 	.byte	0x00, 0xf5, 0x21, 0x00


	//----- nvinfo : EIATTR_SPARSE_MMA_MASK
	.align		4
.L_397:
        /*0078*/ 	.byte	0x03, 0x50
        /*007a*/ 	.short	0x0000


	//----- nvinfo : EIATTR_MAXREG_COUNT
	.align		4
        /*007c*/ 	.byte	0x03, 0x1b
        /*007e*/ 	.short	0x00ff


	//----- nvinfo : EIATTR_MERCURY_ISA_VERSION
	.align		4
        /*0080*/ 	.byte	0x03, 0x5f
        /*0082*/ 	.short	0x0101


	//----- nvinfo : EIATTR_VRC_CTA_INIT_COUNT
	.align		4
        /*0084*/ 	.byte	0x02, 0x4a
	.zero		1
	.zero		1


	//----- nvinfo : EIATTR_EXIT_INSTR_OFFSETS
	.align		4
        /*0088*/ 	.byte	0x04, 0x1c
        /*008a*/ 	.short	(.L_399 - .L_398)


	//   ....[0]....
.L_398:
        /*008c*/ 	.word	0x00000080


	//   ....[1]....
        /*0090*/ 	.word	0x000003a0


	//   ....[2]....
        /*0094*/ 	.word	0x00000590


	//----- nvinfo : EIATTR_CRS_STACK_SIZE
	.align		4
.L_399:
        /*0098*/ 	.byte	0x04, 0x1e
        /*009a*/ 	.short	(.L_401 - .L_400)
.L_400:
        /*009c*/ 	.word	0x00000000


	//----- nvinfo : EIATTR_CBANK_PARAM_SIZE
	.align		4
.L_401:
        /*00a0*/ 	.byte	0x03, 0x19
        /*00a2*/ 	.short	0x0029


	//----- nvinfo : EIATTR_PARAM_CBANK
	.align		4
        /*00a4*/ 	.byte	0x04, 0x0a
        /*00a6*/ 	.short	(.L_403 - .L_402)
	.align		4
.L_402:
        /*00a8*/ 	.word	index@(.nv.constant0.quantize_f32_to_int8_per_channel_kernel)
        /*00ac*/ 	.short	0x0380
        /*00ae*/ 	.short	0x0029


	//----- nvinfo : EIATTR_SW_WAR
	.align		4
.L_403:
        /*00b0*/ 	.byte	0x04, 0x36
        /*00b2*/ 	.short	(.L_405 - .L_404)
.L_404:
        /*00b4*/ 	.word	0x00000008
.L_405:


//--------------------- .nv.info.dequantize_int8_to_f32_asymmetric_kernel --------------------------
	.section	.nv.info.dequantize_int8_to_f32_asymmetric_kernel,"",@"SHT_CUDA_INFO"
	.sectionflags	@""
	.align	4


	//----- nvinfo : EIATTR_CUDA_API_VERSION
	.align		4
        /*0000*/ 	.byte	0x04, 0x37
        /*0002*/ 	.short	(.L_407 - .L_406)
.L_406:
        /*0004*/ 	.word	0x00000082


	//----- nvinfo : EIATTR_KPARAM_INFO
	.align		4
.L_407:
        /*0008*/ 	.byte	0x04, 0x17
        /*000a*/ 	.short	(.L_409 - .L_408)
.L_408:
        /*000c*/ 	.word	0x00000000
        /*0010*/ 	.short	0x0004
        /*0012*/ 	.short	0x0018
        /*0014*/ 	.byte	0x00, 0xf0, 0x11, 0x00


	//----- nvinfo : EIATTR_KPARAM_INFO
	.align		4
.L_409:
        /*0018*/ 	.byte	0x04, 0x17
        /*001a*/ 	.short	(.L_411 - .L_410)
.L_410:
        /*001c*/ 	.word	0x00000000
        /*0020*/ 	.short	0x0003
        /*0022*/ 	.short	0x0014
        /*0024*/ 	.byte	0x00, 0xf0, 0x11, 0x00


	//----- nvinfo : EIATTR_KPARAM_INFO
	.align		4
.L_411:
        /*0028*/ 	.byte	0x04, 0x17
        /*002a*/ 	.short	(.L_413 - .L_412)
.L_412:
        /*002c*/ 	.word	0x00000000
        /*0030*/ 	.short	0x0002
        /*0032*/ 	.short	0x0010
        /*0034*/ 	.byte	0x00, 0xf0, 0x11, 0x00


	//----- nvinfo : EIATTR_KPARAM_INFO
	.align		4
.L_413:
        /*0038*/ 	.byte	0x04, 0x17
        /*003a*/ 	.short	(.L_415 - .L_414)
.L_414:
        /*003c*/ 	.word	0x00000000
        /*0040*/ 	.short	0x0001
        /*0042*/ 	.short	0x0008
        /*0044*/ 	.byte	0x00, 0xf5, 0x21, 0x00


	//----- nvinfo : EIATTR_KPARAM_INFO
	.align		4
.L_415:
        /*0048*/ 	.byte	0x04, 0x17
        /*004a*/ 	.short	(.L_417 - .L_416)
.L_416:
        /*004c*/ 	.word	0x00000000
        /*0050*/ 	.short	0x0000
        /*0052*/ 	.short	0x0000
        /*0054*/ 	.byte	0x00, 0xf5, 0x21, 0x00


	//----- nvinfo : EIATTR_SPARSE_MMA_MASK
	.align		4
.L_417:
        /*0058*/ 	.byte	0x03, 0x50
        /*005a*/ 	.short	0x0000


	//----- nvinfo : EIATTR_MAXREG_COUNT
	.align		4
        /*005c*/ 	.byte	0x03, 0x1b
        /*005e*/ 	.short	0x00ff


	//----- nvinfo : EIATTR_MERCURY_ISA_VERSION
	.align		4
        /*0060*/ 	.byte	0x03, 0x5f
        /*0062*/ 	.short	0x0101


	//----- nvinfo : EIATTR_VRC_CTA_INIT_COUNT
	.align		4
        /*0064*/ 	.byte	0x02, 0x4a
	.zero		1
	.zero		1


	//----- nvinfo : EIATTR_EXIT_INSTR_OFFSETS
	.align		4
        /*0068*/ 	.byte	0x04, 0x1c
        /*006a*/ 	.short	(.L_419 - .L_418)


	//   ....[0]....
.L_418:
        /*006c*/ 	.word	0x00000070


	//   ....[1]....
        /*0070*/ 	.word	0x00000150


	//----- nvinfo : EIATTR_CBANK_PARAM_SIZE
	.align		4
.L_419:
        /*0074*/ 	.byte	0x03, 0x19
        /*0076*/ 	.short	0x001c


	//----- nvinfo : EIATTR_PARAM_CBANK
	.align		4
        /*0078*/ 	.byte	0x04, 0x0a
        /*007a*/ 	.short	(.L_421 - .L_420)
	.align		4
.L_420:
        /*007c*/ 	.word	index@(.nv.constant0.dequantize_int8_to_f32_asymmetric_kernel)
        /*0080*/ 	.short	0x0380
        /*0082*/ 	.short	0x001c


	//----- nvinfo : EIATTR_SW_WAR
	.align		4
.L_421:
        /*0084*/ 	.byte	0x04, 0x36
        /*0086*/ 	.short	(.L_423 - .L_422)
.L_422:
        /*0088*/ 	.word	0x00000008
.L_423:


//--------------------- .nv.info.dequantize_int8_to_f32_symmetric_kernel --------------------------
	.section	.nv.info.dequantize_int8_to_f32_symmetric_kernel,"",@"SHT_CUDA_INFO"
	.sectionflags	@""
	.align	4


	//----- nvinfo : EIATTR_CUDA_API_VERSION
	.align		4
        /*0000*/ 	.byte	0x04, 0x37
        /*0002*/ 	.short	(.L_425 - .L_424)
.L_424:
        /*0004*/ 	.word	0x00000082


	//----- nvinfo : EIATTR_KPARAM_INFO
	.align		4
.L_425:
        /*0008*/ 	.byte	0x04, 0x17
        /*000a*/ 	.short	(.L_427 - .L_426)
.L_426:
        /*000c*/ 	.word	0x00000000
        /*0010*/ 	.short	0x0003
        /*0012*/ 	.short	0x0014
        /*0014*/ 	.byte	0x00, 0xf0, 0x11, 0x00


	//----- nvinfo : EIATTR_KPARAM_INFO
	.align		4
.L_427:
        /*0018*/ 	.byte	0x04, 0x17
        /*001a*/ 	.short	(.L_429 - .L_428)
.L_428:
        /*001c*/ 	.word	0x00000000
        /*0020*/ 	.short	0x0002
        /*0022*/ 	.short	0x0010
        /*0024*/ 	.byte	0x00, 0xf0, 0x11, 0x00


	//----- nvinfo : EIATTR_KPARAM_INFO
	.align		4
.L_429:
        /*0028*/ 	.byte	0x04, 0x17
        /*002a*/ 	.short	(.L_431 - .L_430)
.L_430:
        /*002c*/ 	.word	0x00000000
        /*0030*/ 	.short	0x0001
        /*0032*/ 	.short	0x0008
        /*0034*/ 	.byte	0x00, 0xf5, 0x21, 0x00


	//----- nvinfo : EIATTR_KPARAM_INFO
	.align		4
.L_431:
        /*0038*/ 	.byte	0x04, 0x17
        /*003a*/ 	.short	(.L_433 - .L_432)
.L_432:
        /*003c*/ 	.word	0x00000000
        /*0040*/ 	.short	0x0000
        /*0042*/ 	.short	0x0000
        /*0044*/ 	.byte	0x00, 0xf5, 0x21, 0x00


	//----- nvinfo : EIATTR_SPARSE_MMA_MASK
	.align		4
.L_433:
        /*0048*/ 	.byte	0x03, 0x50
        /*004a*/ 	.short	0x0000


	//----- nvinfo : EIATTR_MAXREG_COUNT
	.align		4
        /*004c*/ 	.byte	0x03, 0x1b
        /*004e*/ 	.short	0x00ff


	//----- nvinfo : EIATTR_MERCURY_ISA_VERSION
	.align		4
        /*0050*/ 	.byte	0x03, 0x5f
        /*0052*/ 	.short	0x0101


	//----- nvinfo : EIATTR_VRC_CTA_INIT_COUNT
	.align		4
        /*0054*/ 	.byte	0x02, 0x4a
	.zero		1
	.zero		1


	//----- nvinfo : EIATTR_EXIT_INSTR_OFFSETS
	.align		4
        /*0058*/ 	.byte	0x04, 0x1c
        /*005a*/ 	.short	(.L_435 - .L_434)


	//   ....[0]....
.L_434:
        /*005c*/ 	.word	0x00000070


	//   ....[1]....
        /*0060*/ 	.word	0x00000130


	//----- nvinfo : EIATTR_CBANK_PARAM_SIZE
	.align		4
.L_435:
        /*0064*/ 	.byte	0x03, 0x19
        /*0066*/ 	.short	0x0018


	//----- nvinfo : EIATTR_PARAM_CBANK
	.align		4
        /*0068*/ 	.byte	0x04, 0x0a
        /*006a*/ 	.short	(.L_437 - .L_436)
	.align		4
.L_436:
        /*006c*/ 	.word	index@(.nv.constant0.dequantize_int8_to_f32_symmetric_kernel)
        /*0070*/ 	.short	0x0380
        /*0072*/ 	.short	0x0018


	//----- nvinfo : EIATTR_SW_WAR
	.align		4
.L_437:
        /*0074*/ 	.byte	0x04, 0x36
        /*0076*/ 	.short	(.L_439 - .L_438)
.L_438:
        /*0078*/ 	.word	0x00000008
.L_439:


//--------------------- .nv.info.quantize_f32_to_int8_asymmetric_kernel --------------------------
	.section	.nv.info.quantize_f32_to_int8_asymmetric_kernel,"",@"SHT_CUDA_INFO"
	.sectionflags	@""
	.align	4


	//----- nvinfo : EIATTR_CUDA_API_VERSION
	.align		4
        /*0000*/ 	.byte	0x04, 0x37
        /*0002*/ 	.short	(.L_441 - .L_440)
.L_440:
        /*0004*/ 	.word	0x00000082


	//----- nvinfo : EIATTR_KPARAM_INFO
	.align		4
.L_441:
        /*0008*/ 	.byte	0x04, 0x17
        /*000a*/ 	.short	(.L_443 - .L_442)
.L_442:
        /*000c*/ 	.word	0x00000000
        /*0010*/ 	.short	0x0004
        /*0012*/ 	.short	0x0018
        /*0014*/ 	.byte	0x00, 0xf0, 0x11, 0x00


	//----- nvinfo : EIATTR_KPARAM_INFO
	.align		4
.L_443:
        /*0018*/ 	.byte	0x04, 0x17
        /*001a*/ 	.short	(.L_445 - .L_444)
.L_444:
        /*001c*/ 	.word	0x00000000
        /*0020*/ 	.short	0x0003
        /*0022*/ 	.short	0x0014
        /*0024*/ 	.byte	0x00, 0xf0, 0x11, 0x00


	//----- nvinfo : EIATTR_KPARAM_INFO
	.align		4
.L_445:
        /*0028*/ 	.byte	0x04, 0x17
        /*002a*/ 	.short	(.L_447 - .L_446)
.L_446:
        /*002c*/ 	.word	0x00000000
        /*0030*/ 	.short	0x0002
        /*0032*/ 	.short	0x0010
        /*0034*/ 	.byte	0x00, 0xf0, 0x11, 0x00


	//----- nvinfo : EIATTR_KPARAM_INFO
	.align		4
.L_447:
        /*0038*/ 	.byte	0x04, 0x17
        /*003a*/ 	.short	(.L_449 - .L_448)
.L_448:
        /*003c*/ 	.word	0x00000000
        /*0040*/ 	.short	0x0001
        /*0042*/ 	.short	0x0008
        /*0044*/ 	.byte	0x00, 0xf5, 0x21, 0x00


	//----- nvinfo : EIATTR_KPARAM_INFO
	.align		4
.L_449:
        /*0048*/ 	.byte	0x04, 0x17
        /*004a*/ 	.short	(.L_451 - .L_450)
.L_450:
        /*004c*/ 	.word	0x00000000
        /*0050*/ 	.short	0x0000
        /*0052*/ 	.short	0x0000
        /*0054*/ 	.byte	0x00, 0xf5, 0x21, 0x00


	//----- nvinfo : EIATTR_SPARSE_MMA_MASK
	.align		4
.L_451:
        /*0058*/ 	.byte	0x03, 0x50
        /*005a*/ 	.short	0x0000


	//----- nvinfo : EIATTR_MAXREG_COUNT
	.align		4
        /*005c*/ 	.byte	0x03, 0x1b
        /*005e*/ 	.short	0x00ff


	//----- nvinfo : EIATTR_MERCURY_ISA_VERSION
	.align		4
        /*0060*/ 	.byte	0x03, 0x5f
        /*0062*/ 	.short	0x0101


	//----- nvinfo : EIATTR_VRC_CTA_INIT_COUNT
	.align		4
        /*0064*/ 	.byte	0x02, 0x4a
	.zero		1
	.zero		1


	//----- nvinfo : EIATTR_EXIT_INSTR_OFFSETS
	.align		4
        /*0068*/ 	.byte	0x04, 0x1c
        /*006a*/ 	.short	(.L_453 - .L_452)


	//   ....[0]....
.L_452:
        /*006c*/ 	.word	0x00000070


	//   ....[1]....
        /*0070*/ 	.word	0x00000220


	//----- nvinfo : EIATTR_CRS_STACK_SIZE
	.align		4
.L_453:
        /*0074*/ 	.byte	0x04, 0x1e
        /*0076*/ 	.short	(.L_455 - .L_454)
.L_454:
        /*0078*/ 	.word	0x00000000


	//----- nvinfo : EIATTR_CBANK_PARAM_SIZE
	.align		4
.L_455:
        /*007c*/ 	.byte	0x03, 0x19
        /*007e*/ 	.short	0x001c


	//----- nvinfo : EIATTR_PARAM_CBANK
	.align		4
        /*0080*/ 	.byte	0x04, 0x0a
        /*0082*/ 	.short	(.L_457 - .L_456)
	.align		4
.L_456:
        /*0084*/ 	.word	index@(.nv.constant0.quantize_f32_to_int8_asymmetric_kernel)
        /*0088*/ 	.short	0x0380
        /*008a*/ 	.short	0x001c


	//----- nvinfo : EIATTR_SW_WAR
	.align		4
.L_457:
        /*008c*/ 	.byte	0x04, 0x36
        /*008e*/ 	.short	(.L_459 - .L_458)
.L_458:
        /*0090*/ 	.word	0x00000008
.L_459:


//--------------------- .nv.info.quantize_f32_to_int8_symmetric_kernel --------------------------
	.section	.nv.info.quantize_f32_to_int8_symmetric_kernel,"",@"SHT_CUDA_INFO"
	.sectionflags	@""
	.align	4


	//----- nvinfo : EIATTR_CUDA_API_VERSION
	.align		4
        /*0000*/ 	.byte	0x04, 0x37
        /*0002*/ 	.short	(.L_461 - .L_460)
.L_460:
        /*0004*/ 	.word	0x00000082


	//----- nvinfo : EIATTR_KPARAM_INFO
	.align		4
.L_461:
        /*0008*/ 	.byte	0x04, 0x17
        /*000a*/ 	.short	(.L_463 - .L_462)
.L_462:
        /*000c*/ 	.word	0x00000000
        /*0010*/ 	.short	0x0003
        /*0012*/ 	.short	0x0014
        /*0014*/ 	.byte	0x00, 0xf0, 0x11, 0x00


	//----- nvinfo : EIATTR_KPARAM_INFO
	.align		4
.L_463:
        /*0018*/ 	.byte	0x04, 0x17
        /*001a*/ 	.short	(.L_465 - .L_464)
.L_464:
        /*001c*/ 	.word	0x00000000
        /*0020*/ 	.short	0x0002
        /*0022*/ 	.short	0x0010
        /*0024*/ 	.byte	0x00, 0xf0, 0x11, 0x00


	//----- nvinfo : EIATTR_KPARAM_INFO
	.align		4
.L_465:
        /*0028*/ 	.byte	0x04, 0x17
        /*002a*/ 	.short	(.L_467 - .L_466)
.L_466:
        /*002c*/ 	.word	0x00000000
        /*0030*/ 	.short	0x0001
        /*0032*/ 	.short	0x0008
        /*0034*/ 	.byte	0x00, 0xf5, 0x21, 0x00


	//----- nvinfo : EIATTR_KPARAM_INFO
	.align		4
.L_467:
        /*0038*/ 	.byte	0x04, 0x17
        /*003a*/ 	.short	(.L_469 - .L_468)
.L_468:
        /*003c*/ 	.word	0x00000000
        /*0040*/ 	.short	0x0000
        /*0042*/ 	.short	0x0000
        /*0044*/ 	.byte	0x00, 0xf5, 0x21, 0x00


	//----- nvinfo : EIATTR_SPARSE_MMA_MASK
	.align		4
.L_469:
        /*0048*/ 	.byte	0x03, 0x50
        /*004a*/ 	.short	0x0000


	//----- nvinfo : EIATTR_MAXREG_COUNT
	.align		4
        /*004c*/ 	.byte	0x03, 0x1b
        /*004e*/ 	.short	0x00ff


	//----- nvinfo : EIATTR_MERCURY_ISA_VERSION
	.align		4
        /*0050*/ 	.byte	0x03, 0x5f
        /*0052*/ 	.short	0x0101


	//----- nvinfo : EIATTR_VRC_CTA_INIT_COUNT
	.align		4
        /*0054*/ 	.byte	0x02, 0x4a
	.zero		1
	.zero		1


	//----- nvinfo : EIATTR_EXIT_INSTR_OFFSETS
	.align		4
        /*0058*/ 	.byte	0x04, 0x1c
        /*005a*/ 	.short	(.L_471 - .L_470)


	//   ....[0]....
.L_470:
        /*005c*/ 	.word	0x00000070


	//   ....[1]....
        /*0060*/ 	.word	0x00000210


	//----- nvinfo : EIATTR_CRS_STACK_SIZE
	.align		4
.L_471:
        /*0064*/ 	.byte	0x04, 0x1e
        /*0066*/ 	.short	(.L_473 - .L_472)
.L_472:
        /*0068*/ 	.word	0x00000000


	//----- nvinfo : EIATTR_CBANK_PARAM_SIZE
	.align		4
.L_473:
        /*006c*/ 	.byte	0x03, 0x19
        /*006e*/ 	.short	0x0018


	//----- nvinfo : EIATTR_PARAM_CBANK
	.align		4
        /*0070*/ 	.byte	0x04, 0x0a
        /*0072*/ 	.short	(.L_475 - .L_474)
	.align		4
.L_474:
        /*0074*/ 	.word	index@(.nv.constant0.quantize_f32_to_int8_symmetric_kernel)
        /*0078*/ 	.short	0x0380
        /*007a*/ 	.short	0x0018


	//----- nvinfo : EIATTR_SW_WAR
	.align		4
.L_475:
        /*007c*/ 	.byte	0x04, 0x36
        /*007e*/ 	.short	(.L_477 - .L_476)
.L_476:
        /*0080*/ 	.word	0x00000008
.L_477:


//--------------------- .nv.callgraph             --------------------------
	.section	.nv.callgraph,"",@"SHT_CUDA_CALLGRAPH"
	.align	4
	.sectionentsize	8
	.align		4
        /*0000*/ 	.word	0x00000000
	.align		4
        /*0004*/ 	.word	0xffffffff
	.align		4
        /*0008*/ 	.word	0x00000000
	.align		4
        /*000c*/ 	.word	0xfffffffe
	.align		4
        /*0010*/ 	.word	0x00000000
	.align		4
        /*0014*/ 	.word	0xfffffffd
	.align		4
        /*0018*/ 	.word	0x00000000
	.align		4
        /*001c*/ 	.word	0xfffffffc


//--------------------- .text.quantize_f32_to_int8_vectorized_kernel --------------------------
	.section	.text.quantize_f32_to_int8_vectorized_kernel,"ax",@progbits
	.align	128
        .global         quantize_f32_to_int8_vectorized_kernel
        .type           quantize_f32_to_int8_vectorized_kernel,@function
        .size           quantize_f32_to_int8_vectorized_kernel,(.L_x_183 - quantize_f32_to_int8_vectorized_kernel)
        .other          quantize_f32_to_int8_vectorized_kernel,@"STO_CUDA_ENTRY STV_DEFAULT"
quantize_f32_to_int8_vectorized_kernel:
.text.quantize_f32_to_int8_vectorized_kernel:
[----:B------:R-:W-:Y:S01]  /*0000*/  LDC R1, c[0x0][0x37c] ;  /* 0x0000df00ff017b82 */ /* 0x000fe20000000800 */
[----:B------:R-:W0:Y:S07]  /*0010*/  S2R R3, SR_TID.X ;  /* 0x0000000000037919 */ /* 0x000e2e0000002100 */
[----:B------:R-:W0:Y:S01]  /*0020*/  S2UR UR4, SR_CTAID.X ;  /* 0x00000000000479c3 */ /* 0x000e220000002500 */
[----:B------:R-:W1:Y:S07]  /*0030*/  LDCU UR5, c[0x0][0x398] ;  /* 0x00007300ff0577ac */ /* 0x000e6e0008000800 */
[----:B------:R-:W0:Y:S02]  /*0040*/  LDC R8, c[0x0][0x360] ;  /* 0x0000d800ff087b82 */ /* 0x000e240000000800 */
[----:B0-----:R-:W-:-:S04]  /*0050*/  IMAD R8, R8, UR4, R3 ;  /* 0x0000000408087c24 */ /* 0x001fc8000f8e0203 */
[----:B------:R-:W-:-:S05]  /*0060*/  IMAD.SHL.U32 R8, R8, 0x4, RZ ;  /* 0x0000000408087824 */ /* 0x000fca00078e00ff */
[----:B-1----:R-:W-:-:S13]  /*0070*/  ISETP.GE.U32.AND P0, PT, R8, UR5, PT ;  /* 0x0000000508007c0c */ /* 0x002fda000bf06070 */
[----:B------:R-:W-:Y:S05]  /*0080*/  @P0 EXIT ;  /* 0x000000000000094d */ /* 0x000fea0003800000 */
[----:B------:R-:W-:Y:S01]  /*0090*/  VIADD R12, R8, 0x3 ;  /* 0x00000003080c7836 */ /* 0x000fe20000000000 */
[----:B------:R-:W0:Y:S01]  /*00a0*/  LDCU.64 UR6, c[0x0][0x358] ;  /* 0x00006b00ff0677ac */ /* 0x000e220008000a00 */
[----:B------:R-:W-:Y:S03]  /*00b0*/  BSSY.RECONVERGENT B0, `(.L_x_0) ;  /* 0x0000012000007945 */ /* 0x000fe60003800200 */
[----:B------:R-:W-:-:S13]  /*00c0*/  ISETP.GE.U32.AND P0, PT, R12, UR5, PT ;  /* 0x000000050c007c0c */ /* 0x000fda000bf06070 */
[----:B------:R-:W-:Y:S05]  /*00d0*/  @P0 BRA `(.L_x_1) ;  /* 0x0000000000100947 */ /* 0x000fea0003800000 */
[----:B------:R-:W1:Y:S02]  /*00e0*/  LDC.64 R4, c[0x0][0x388] ;  /* 0x0000e200ff047b82 */ /* 0x000e640000000a00 */
[----:B-1----:R-:W-:-:S06]  /*00f0*/  IMAD.WIDE.U32 R4, R8, 0x4, R4 ;  /* 0x0000000408047825 */ /* 0x002fcc00078e0004 */
[----:B0-----:R-:W5:Y:S01]  /*0100*/  LDG.E.128.CONSTANT R4, desc[UR6][R4.64] ;  /* 0x0000000604047981 */ /* 0x001f62000c1e9d00 */
[----:B------:R-:W-:Y:S05]  /*0110*/  BRA `(.L_x_2) ;  /* 0x00000000002c7947 */ /* 0x000fea0003800000 */
.L_x_1:
[----:B------:R-:W1:Y:S01]  /*0120*/  LDC.64 R2, c[0x0][0x388] ;  /* 0x0000e200ff027b82 */ /* 0x000e620000000a00 */
[C---:B------:R-:W-:Y:S01]  /*0130*/  VIADD R0, R8.reuse, 0x1 ;  /* 0x0000000108007836 */ /* 0x040fe20000000000 */
[----:B------:R-:W-:Y:S01]  /*0140*/  CS2R R6, SRZ ;  /* 0x0000000000067805 */ /* 0x000fe2000001ff00 */
[----:B------:R-:W-:Y:S02]  /*0150*/  VIADD R4, R8, 0x2 ;  /* 0x0000000208047836 */ /* 0x000fe40000000000 */
[----:B------:R-:W-:Y:S01]  /*0160*/  IMAD.MOV.U32 R5, RZ, RZ, RZ ;  /* 0x000000ffff057224 */ /* 0x000fe200078e00ff */
[----:B------:R-:W-:Y:S02]  /*0170*/  ISETP.GE.U32.AND P0, PT, R0, UR5, PT ;  /* 0x0000000500007c0c */ /* 0x000fe4000bf06070 */
[----:B------:R-:W-:Y:S01]  /*0180*/  ISETP.GE.U32.AND P1, PT, R4, UR5, PT ;  /* 0x0000000504007c0c */ /* 0x000fe2000bf26070 */
[----:B-1----:R-:W-:-:S10]  /*0190*/  IMAD.WIDE.U32 R2, R8, 0x4, R2 ;  /* 0x0000000408027825 */ /* 0x002fd400078e0002 */
[----:B0-----:R0:W5:Y:S04]  /*01a0*/  @!P0 LDG.E.CONSTANT R5, desc[UR6][R2.64+0x4] ;  /* 0x0000040602058981 */ /* 0x001168000c1e9900 */
[----:B------:R0:W5:Y:S04]  /*01b0*/  @!P1 LDG.E.CONSTANT R6, desc[UR6][R2.64+0x8] ;  /* 0x0000080602069981 */ /* 0x000168000c1e9900 */
[----:B------:R0:W5:Y:S02]  /*01c0*/  LDG.E.CONSTANT R4, desc[UR6][R2.64] ;  /* 0x0000000602047981 */ /* 0x000164000c1e9900 */
.L_x_2:
[----:B------:R-:W-:Y:S05]  /*01d0*/  BSYNC.RECONVERGENT B0 ;  /* 0x0000000000007941 */ /* 0x000fea0003800200 */
.L_x_0:
[----:B------:R-:W1:Y:S01]  /*01e0*/  LDCU.U8 UR4, c[0x0][0x39c] ;  /* 0x00007380ff0477ac */ /* 0x000e620008000000 */
[----:B------:R-:W2:Y:S01]  /*01f0*/  LDC R0, c[0x0][0x390] ;  /* 0x0000e400ff007b82 */ /* 0x000ea20000000800 */
[----:B-1----:R-:W-:-:S04]  /*0200*/  UPRMT UR4, UR4, 0x8880, URZ ;  /* 0x0000888004047896 */ /* 0x002fc800080000ff */
[----:B------:R-:W-:-:S09]  /*0210*/  UISETP.NE.AND UP0, UPT, UR4, URZ, UPT ;  /* 0x000000ff0400728c */ /* 0x000fd2000bf05270 */
[----:B------:R-:W-:Y:S05]  /*0220*/  BRA.U !UP0, `(.L_x_3) ;  /* 0x00000005081c7547 */ /* 0x000fea000b800000 */
[----:B------:R-:W0:Y:S01]  /*0230*/  LDC R10, c[0x0][0x390] ;  /* 0x0000e400ff0a7b82 */ /* 0x000e220000000800 */
[----:B------:R-:W-:Y:S01]  /*0240*/  BSSY.RECONVERGENT B0, `(.L_x_4) ;  /* 0x000000d000007945 */ /* 0x000fe20003800200 */
[----:B0-----:R-:W0:Y:S08]  /*0250*/  MUFU.RCP R3, R10 ;  /* 0x0000000a00037308 */ /* 0x001e300000001000 */
[----:B-----5:R-:W1:Y:S01]  /*0260*/  FCHK P0, R4, R10 ;  /* 0x0000000a04007302 */ /* 0x020e620000000000 */
[----:B0-----:R-:W-:-:S04]  /*0270*/  FFMA R2, R3, -R10, 1 ;  /* 0x3f80000003027423 */ /* 0x001fc8000000080a */
[----:B------:R-:W-:-:S04]  /*0280*/  FFMA R3, R3, R2, R3 ;  /* 0x0000000203037223 */ /* 0x000fc80000000003 */
[----:B------:R-:W-:-:S04]  /*0290*/  FFMA R9, R3, R4, RZ ;  /* 0x0000000403097223 */ /* 0x000fc800000000ff */
[----:B------:R-:W-:-:S04]  /*02a0*/  FFMA R2, R9, -R10, R4 ;  /* 0x8000000a09027223 */ /* 0x000fc80000000004 */
[----:B------:R-:W-:Y:S01]  /*02b0*/  FFMA R3, R3, R2, R9 ;  /* 0x0000000203037223 */ /* 0x000fe20000000009 */
[----:B-1----:R-:W-:Y:S06]  /*02c0*/  @!P0 BRA `(.L_x_5) ;  /* 0x0000000000108947 */ /* 0x002fec0003800000 */
[----:B------:R-:W-:Y:S02]  /*02d0*/  MOV R3, R4 ;  /* 0x0000000400037202 */ /* 0x000fe40000000f00 */
[----:B------:R-:W-:-:S07]  /*02e0*/  MOV R10, 0x300 ;  /* 0x00000300000a7802 */ /* 0x000fce0000000f00 */
[----:B--2---:R-:W-:Y:S05]  /*02f0*/  CALL.REL.NOINC `($__internal_0_$__cuda_sm3x_div_rn_noftz_f32_slowpath) ;  /* 0x0000000800707944 */ /* 0x004fea0003c00000 */
[----:B------:R-:W-:-:S07]  /*0300*/  IMAD.MOV.U32 R3, RZ, RZ, R2 ;  /* 0x000000ffff037224 */ /* 0x000fce00078e0002 */
.L_x_5:
[----:B------:R-:W-:Y:S05]  /*0310*/  BSYNC.RECONVERGENT B0 ;  /* 0x0000000000007941 */ /* 0x000fea0003800200 */
.L_x_4:
[----:B------:R-:W0:Y:S01]  /*0320*/  LDC R14, c[0x0][0x390] ;  /* 0x0000e400ff0e7b82 */ /* 0x000e220000000800 */
[----:B------:R-:W1:Y:S01]  /*0330*/  F2I.NTZ R3, R3 ;  /* 0x0000000300037305 */ /* 0x000e620000203100 */
[----:B------:R-:W-:Y:S01]  /*0340*/  BSSY.RECONVERGENT B0, `(.L_x_6) ;  /* 0x000000e000007945 */ /* 0x000fe20003800200 */
[----:B-1----:R-:W-:-:S04]  /*0350*/  VIMNMX R4, PT, PT, R3, 0x7f, PT ;  /* 0x0000007f03047848 */ /* 0x002fc80003fe0100 */
[----:B------:R-:W-:Y:S02]  /*0360*/  VIMNMX R4, PT, PT, R4, -0x7f, !PT ;  /* 0xffffff8104047848 */ /* 0x000fe40007fe0100 */
[----:B0-----:R-:W0:Y:S08]  /*0370*/  MUFU.RCP R9, R14 ;  /* 0x0000000e00097308 */ /* 0x001e300000001000 */
[----:B------:R-:W1:Y:S01]  /*0380*/  FCHK P0, R5, R14 ;  /* 0x0000000e05007302 */ /* 0x000e620000000000 */
[----:B0-----:R-:W-:-:S04]  /*0390*/  FFMA R2, R9, -R14, 1 ;  /* 0x3f80000009027423 */ /* 0x001fc8000000080e */
[----:B------:R-:W-:-:S04]  /*03a0*/  FFMA R2, R9, R2, R9 ;  /* 0x0000000209027223 */ /* 0x000fc80000000009 */
[----:B------:R-:W-:-:S04]  /*03b0*/  FFMA R9, R2, R5, RZ ;  /* 0x0000000502097223 */ /* 0x000fc800000000ff */
[----:B------:R-:W-:-:S04]  /*03c0*/  FFMA R10, R9, -R14, R5 ;  /* 0x8000000e090a7223 */ /* 0x000fc80000000005 */
[----:B------:R-:W-:Y:S01]  /*03d0*/  FFMA R2, R2, R10, R9 ;  /* 0x0000000a02027223 */ /* 0x000fe20000000009 */
[----:B-1----:R-:W-:Y:S06]  /*03e0*/  @!P0 BRA `(.L_x_7) ;  /* 0x00000000000c8947 */ /* 0x002fec0003800000 */
[----:B------:R-:W-:Y:S01]  /*03f0*/  IMAD.MOV.U32 R3, RZ, RZ, R5 ;  /* 0x000000ffff037224 */ /* 0x000fe200078e0005 */
[----:B------:R-:W-:-:S07]  /*0400*/  MOV R10, 0x420 ;  /* 0x00000420000a7802 */ /* 0x000fce0000000f00 */
[----:B--2---:R-:W-:Y:S05]  /*0410*/  CALL.REL.NOINC `($__internal_0_$__cuda_sm3x_div_rn_noftz_f32_slowpath) ;  /* 0x0000000800287944 */ /* 0x004fea0003c00000 */
.L_x_7:
[----:B------:R-:W-:Y:S05]  /*0420*/  BSYNC.RECONVERGENT B0 ;  /* 0x0000000000007941 */ /* 0x000fea0003800200 */
.L_x_6:
        /* <DEDUP_REMOVED lines=16> */
[----:B------:R-:W-:-:S07]  /*0530*/  IMAD.MOV.U32 R3, RZ, RZ, R2 ;  /* 0x000000ffff037224 */ /* 0x000fce00078e0002 */
.L_x_9:
[----:B------:R-:W-:Y:S05]  /*0540*/  BSYNC.RECONVERGENT B0 ;  /* 0x0000000000007941 */ /* 0x000fea0003800200 */
.L_x_8:
        /* <DEDUP_REMOVED lines=16> */
.L_x_11:
[----:B------:R-:W-:Y:S05]  /*0650*/  BSYNC.RECONVERGENT B0 ;  /* 0x0000000000007941 */ /* 0x000fea0003800200 */
.L_x_10:
[----:B------:R-:W2:Y:S02]  /*0660*/  F2I.NTZ R2, R2 ;  /* 0x0000000200027305 */ /* 0x000ea40000203100 */
[----:B--2---:R-:W-:-:S04]  /*0670*/  VIMNMX R0, PT, PT, R2, 0x7f, PT ;  /* 0x0000007f02007848 */ /* 0x004fc80003fe0100 */
[----:B------:R-:W-:Y:S01]  /*0680*/  VIMNMX R0, PT, PT, R0, -0x7f, !PT ;  /* 0xffffff8100007848 */ /* 0x000fe20007fe0100 */
[----:B------:R-:W-:Y:S06]  /*0690*/  BRA `(.L_x_12) ;  /* 0x00000004001c7947 */ /* 0x000fec0003800000 */
.L_x_3:
        /* <DEDUP_REMOVED lines=14> */
.L_x_14:
[----:B------:R-:W-:Y:S05]  /*0780*/  BSYNC.RECONVERGENT B0 ;  /* 0x0000000000007941 */ /* 0x000fea0003800200 */
.L_x_13:
[----:B------:R-:W0:Y:S01]  /*0790*/  LDC.64 R10, c[0x0][0x390] ;  /* 0x0000e400ff0a7b82 */ /* 0x000e220000000a00 */
[----:B------:R-:W1:Y:S01]  /*07a0*/  F2I.NTZ R4, R3 ;  /* 0x0000000300047305 */ /* 0x000e620000203100 */
[----:B------:R-:W-:Y:S07]  /*07b0*/  BSSY.RECONVERGENT B0, `(.L_x_15) ;  /* 0x000000e000007945 */ /* 0x000fee0003800200 */
[----:B0-----:R-:W0:Y:S01]  /*07c0*/  MUFU.RCP R9, R10 ;  /* 0x0000000a00097308 */ /* 0x001e220000001000 */
[----:B-1----:R-:W-:-:S04]  /*07d0*/  VIADDMNMX R4, R4, R11, 0x7f, PT ;  /* 0x0000007f04047446 */ /* 0x002fc8000380010b */
[----:B------:R-:W-:-:S03]  /*07e0*/  VIMNMX R4, PT, PT, R4, -0x80, !PT ;  /* 0xffffff8004047848 */ /* 0x000fc60007fe0100 */
        /* <DEDUP_REMOVED lines=10> */
.L_x_16:
[----:B------:R-:W-:Y:S05]  /*0890*/  BSYNC.RECONVERGENT B0 ;  /* 0x0000000000007941 */ /* 0x000fea0003800200 */
.L_x_15:
        /* <DEDUP_REMOVED lines=16> */
[----:B------:R-:W-:-:S07]  /*09a0*/  MOV R3, R2 ;  /* 0x0000000200037202 */ /* 0x000fce0000000f00 */
.L_x_18:
[----:B------:R-:W-:Y:S05]  /*09b0*/  BSYNC.RECONVERGENT B0 ;  /* 0x0000000000007941 */ /* 0x000fea0003800200 */
.L_x_17:
        /* <DEDUP_REMOVED lines=16> */
.L_x_20:
[----:B------:R-:W-:Y:S05]  /*0ac0*/  BSYNC.RECONVERGENT B0 ;  /* 0x0000000000007941 */ /* 0x000fea0003800200 */
.L_x_19:
[----:B------:R-:W2:Y:S01]  /*0ad0*/  LDC R3, c[0x0][0x394] ;  /* 0x0000e500ff037b82 */ /* 0x000ea20000000800 */
[----:B------:R-:W2:Y:S02]  /*0ae0*/  F2I.NTZ R2, R2 ;  /* 0x0000000200027305 */ /* 0x000ea40000203100 */
[----:B--2---:R-:W-:-:S04]  /*0af0*/  VIADDMNMX R0, R2, R3, 0x7f, PT ;  /* 0x0000007f02007446 */ /* 0x004fc80003800103 */
[----:B------:R-:W-:-:S07]  /*0b00*/  VIMNMX R0, PT, PT, R0, -0x80, !PT ;  /* 0xffffff8000007848 */ /* 0x000fce0007fe0100 */
.L_x_12:
[----:B------:R-:W0:Y:S02]  /*0b10*/  LDCU UR8, c[0x0][0x398] ;  /* 0x00007300ff0877ac */ /* 0x000e240008000800 */
[----:B0-----:R-:W-:-:S13]  /*0b20*/  ISETP.GE.U32.AND P0, PT, R12, UR8, PT ;  /* 0x000000080c007c0c */ /* 0x001fda000bf06070 */
[----:B------:R-:W-:Y:S05]  /*0b30*/  @P0 BRA `(.L_x_21) ;  /* 0x0000000000300947 */ /* 0x000fea0003800000 */
[----:B------:R-:W0:Y:S01]  /*0b40*/  LDCU.64 UR4, c[0x0][0x380] ;  /* 0x00007000ff0477ac */ /* 0x000e220008000a00 */
[----:B------:R-:W-:Y:S01]  /*0b50*/  IMAD.U32 R6, R6, 0x10000, RZ ;  /* 0x0001000006067824 */ /* 0x000fe200078e00ff */
[----:B------:R-:W-:Y:S01]  /*0b60*/  LOP3.LUT R4, R4, 0xff, RZ, 0xc0, !PT ;  /* 0x000000ff04047812 */ /* 0x000fe200078ec0ff */
[----:B------:R-:W-:-:S03]  /*0b70*/  IMAD.SHL.U32 R5, R5, 0x100, RZ ;  /* 0x0000010005057824 */ /* 0x000fc600078e00ff */
[----:B------:R-:W-:Y:S02]  /*0b80*/  LOP3.LUT R3, R6, 0xff0000, RZ, 0xc0, !PT ;  /* 0x00ff000006037812 */ /* 0x000fe400078ec0ff */
[----:B------:R-:W-:-:S03]  /*0b90*/  LOP3.LUT R5, R5, 0xff00, RZ, 0xc0, !PT ;  /* 0x0000ff0005057812 */ /* 0x000fc600078ec0ff */
[----:B------:R-:W-:-:S05]  /*0ba0*/  IMAD R0, R0, 0x1000000, R3 ;  /* 0x0100000000007824 */ /* 0x000fca00078e0203 */
[----:B------:R-:W-:Y:S02]  /*0bb0*/  IADD3 R5, PT, PT, R4, R0, R5 ;  /* 0x0000000004057210 */ /* 0x000fe40007ffe005 */
[----:B0-----:R-:W-:-:S04]  /*0bc0*/  IADD3 R8, P0, PT, R8, UR4, RZ ;  /* 0x0000000408087c10 */ /* 0x001fc8000ff1e0ff */
[----:B------:R-:W-:-:S05]  /*0bd0*/  IADD3.X R9, PT, PT, RZ, UR5, RZ, P0, !PT ;  /* 0x00000005ff097c10 */ /* 0x000fca00087fe4ff */
[----:B------:R-:W-:Y:S01]  /*0be0*/  STG.E desc[UR6][R8.64], R5 ;  /* 0x0000000508007986 */ /* 0x000fe2000c101906 */
[----:B------:R-:W-:Y:S05]  /*0bf0*/  EXIT ;  /* 0x000000000000794d */ /* 0x000fea0003800000 */
.L_x_21:
[----:B------:R-:W0:Y:S01]  /*0c00*/  LDCU.64 UR4, c[0x0][0x380] ;  /* 0x00007000ff0477ac */ /* 0x000e220008000a00 */
[----:B------:R-:W-:-:S05]  /*0c10*/  VIADD R0, R8, 0x1 ;  /* 0x0000000108007836 */ /* 0x000fca0000000000 */
[----:B------:R-:W-:Y:S02]  /*0c20*/  ISETP.GE.U32.AND P1, PT, R0, UR8, PT ;  /* 0x0000000800007c0c */ /* 0x000fe4000bf26070 */
[C---:B0-----:R-:W-:Y:S01]  /*0c30*/  IADD3 R2, P0, PT, R8.reuse, UR4, RZ ;  /* 0x0000000408027c10 */ /* 0x041fe2000ff1e0ff */
[----:B------:R-:W-:-:S04]  /*0c40*/  VIADD R8, R8, 0x2 ;  /* 0x0000000208087836 */ /* 0x000fc80000000000 */
[----:B------:R-:W-:Y:S01]  /*0c50*/  IMAD.X R3, RZ, RZ, UR5, P0 ;  /* 0x00000005ff037e24 */ /* 0x000fe200080e06ff */
[----:B------:R-:W-:-:S04]  /*0c60*/  ISETP.GE.U32.AND P0, PT, R8, UR8, PT ;  /* 0x0000000808007c0c */ /* 0x000fc8000bf06070 */
[----:B------:R0:W-:Y:S04]  /*0c70*/  STG.E.U8 desc[UR6][R2.64], R4 ;  /* 0x0000000402007986 */ /* 0x0001e8000c101106 */
[----:B------:R0:W-:Y:S05]  /*0c80*/  @!P1 STG.E.U8 desc[UR6][R2.64+0x1], R5 ;  /* 0x0000010502009986 */ /* 0x0001ea000c101106 */
[----:B------:R-:W-:Y:S05]  /*0c90*/  @P0 EXIT ;  /* 0x000000000000094d */ /* 0x000fea0003800000 */
[----:B------:R-:W-:Y:S01]  /*0ca0*/  STG.E.U8 desc[UR6][R2.64+0x2], R6 ;  /* 0x0000020602007986 */ /* 0x000fe2000c101106 */
[----:B------:R-:W-:Y:S05]  /*0cb0*/  EXIT ;  /* 0x000000000000794d */ /* 0x000fea0003800000 */
        .weak           $__internal_0_$__cuda_sm3x_div_rn_noftz_f32_slowpath
        .type           $__internal_0_$__cuda_sm3x_div_rn_noftz_f32_slowpath,@function
        .size           $__internal_0_$__cuda_sm3x_div_rn_noftz_f32_slowpath,(.L_x_183 - $__internal_0_$__cuda_sm3x_div_rn_noftz_f32_slowpath)
$__internal_0_$__cuda_sm3x_div_rn_noftz_f32_slowpath:
[--C-:B------:R-:W-:Y:S01]  /*0cc0*/  SHF.R.U32.HI R11, RZ, 0x17, R0.reuse ;  /* 0x00000017ff0b7819 */ /* 0x100fe20000011600 */
[----:B------:R-:W-:Y:S01]  /*0cd0*/  BSSY.RECONVERGENT B1, `(.L_x_22) ;  /* 0x0000063000017945 */ /* 0x000fe20003800200 */
[----:B------:R-:W-:Y:S02]  /*0ce0*/  SHF.R.U32.HI R2, RZ, 0x17, R3 ;  /* 0x00000017ff027819 */ /* 0x000fe40000011603 */
[----:B------:R-:W-:Y:S02]  /*0cf0*/  LOP3.LUT R11, R11, 0xff, RZ, 0xc0, !PT ;  /* 0x000000ff0b0b7812 */ /* 0x000fe400078ec0ff */
[----:B------:R-:W-:Y:S01]  /*0d00*/  LOP3.LUT R14, R2, 0xff, RZ, 0xc0, !PT ;  /* 0x000000ff020e7812 */ /* 0x000fe200078ec0ff */
[----:B------:R-:W-:Y:S02]  /*0d10*/  IMAD.MOV.U32 R2, RZ, RZ, R0 ;  /* 0x000000ffff027224 */ /* 0x000fe400078e0000 */
[----:B------:R-:W-:Y:S01]  /*0d20*/  VIADD R13, R11, 0xffffffff ;  /* 0xffffffff0b0d7836 */ /* 0x000fe20000000000 */
[----:B------:R-:W-:-:S04]  /*0d30*/  IADD3 R15, PT, PT, R14, -0x1, RZ ;  /* 0xffffffff0e0f7810 */ /* 0x000fc80007ffe0ff */
[----:B------:R-:W-:-:S04]  /*0d40*/  ISETP.GT.U32.AND P0, PT, R13, 0xfd, PT ;  /* 0x000000fd0d00780c */ /* 0x000fc80003f04070 */
[----:B------:R-:W-:-:S13]  /*0d50*/  ISETP.GT.U32.OR P0, PT, R15, 0xfd, P0 ;  /* 0x000000fd0f00780c */ /* 0x000fda0000704470 */
[----:B------:R-:W-:Y:S01]  /*0d60*/  @!P0 IMAD.MOV.U32 R9, RZ, RZ, RZ ;  /* 0x000000ffff098224 */ /* 0x000fe200078e00ff */
[----:B------:R-:W-:Y:S06]  /*0d70*/  @!P0 BRA `(.L_x_23) ;  /* 0x00000000005c8947 */ /* 0x000fec0003800000 */
[----:B------:R-:W-:Y:S02]  /*0d80*/  FSETP.GTU.FTZ.AND P0, PT, |R3|, +INF , PT ;  /* 0x7f8000000300780b */ /* 0x000fe40003f1c200 */
[----:B------:R-:W-:-:S04]  /*0d90*/  FSETP.GTU.FTZ.AND P1, PT, |R0|, +INF , PT ;  /* 0x7f8000000000780b */ /* 0x000fc80003f3c200 */
[----:B------:R-:W-:-:S13]  /*0da0*/  PLOP3.LUT P0, PT, P0, P1, PT, 0xf8, 0x8f ;  /* 0x00000000008f781c */ /* 0x000fda0000703f70 */
[----:B------:R-:W-:Y:S05]  /*0db0*/  @P0 BRA `(.L_x_24) ;  /* 0x00000004004c0947 */ /* 0x000fea0003800000 */
[----:B------:R-:W-:-:S13]  /*0dc0*/  LOP3.LUT P0, RZ, R2, 0x7fffffff, R3, 0xc8, !PT ;  /* 0x7fffffff02ff7812 */ /* 0x000fda000780c803 */
[----:B------:R-:W-:Y:S05]  /*0dd0*/  @!P0 BRA `(.L_x_25) ;  /* 0x00000004003c8947 */ /* 0x000fea0003800000 */
[C---:B------:R-:W-:Y:S02]  /*0de0*/  FSETP.NEU.FTZ.AND P2, PT, |R3|.reuse, +INF , PT ;  /* 0x7f8000000300780b */ /* 0x040fe40003f5d200 */
[----:B------:R-:W-:Y:S02]  /*0df0*/  FSETP.NEU.FTZ.AND P1, PT, |R0|, +INF , PT ;  /* 0x7f8000000000780b */ /* 0x000fe40003f3d200 */
[----:B------:R-:W-:-:S11]  /*0e00*/  FSETP.NEU.FTZ.AND P0, PT, |R3|, +INF , PT ;  /* 0x7f8000000300780b */ /* 0x000fd60003f1d200 */
[----:B------:R-:W-:Y:S05]  /*0e10*/  @!P1 BRA !P2, `(.L_x_25) ;  /* 0x00000004002c9947 */ /* 0x000fea0005000000 */
[----:B------:R-:W-:-:S04]  /*0e20*/  LOP3.LUT P2, RZ, R3, 0x7fffffff, RZ, 0xc0, !PT ;  /* 0x7fffffff03ff7812 */ /* 0x000fc8000784c0ff */
[----:B------:R-:W-:-:S13]  /*0e30*/  PLOP3.LUT P1, PT, P1, P2, PT, 0x2f, 0xf2 ;  /* 0x0000000000f2781c */ /* 0x000fda0000f24577 */
[----:B------:R-:W-:Y:S05]  /*0e40*/  @P1 BRA `(.L_x_26) ;  /* 0x0000000400181947 */ /* 0x000fea0003800000 */
[----:B------:R-:W-:-:S04]  /*0e50*/  LOP3.LUT P1, RZ, R2, 0x7fffffff, RZ, 0xc0, !PT ;  /* 0x7fffffff02ff7812 */ /* 0x000fc8000782c0ff */
[----:B------:R-:W-:-:S13]  /*0e60*/  PLOP3.LUT P0, PT, P0, P1, PT, 0x2f, 0xf2 ;  /* 0x0000000000f2781c */ /* 0x000fda0000702577 */
[----:B------:R-:W-:Y:S05]  /*0e70*/  @P0 BRA `(.L_x_27) ;  /* 0x0000000400000947 */ /* 0x000fea0003800000 */
[----:B------:R-:W-:Y:S02]  /*0e80*/  ISETP.GE.AND P0, PT, R15, RZ, PT ;  /* 0x000000ff0f00720c */ /* 0x000fe40003f06270 */
[----:B------:R-:W-:-:S11]  /*0e90*/  ISETP.GE.AND P1, PT, R13, RZ, PT ;  /* 0x000000ff0d00720c */ /* 0x000fd60003f26270 */
[----:B------:R-:W-:Y:S02]  /*0ea0*/  @P0 IMAD.MOV.U32 R9, RZ, RZ, RZ ;  /* 0x000000ffff090224 */ /* 0x000fe400078e00ff */
[----:B------:R-:W-:Y:S01]  /*0eb0*/  @!P0 FFMA R3, R3, 1.84467440737095516160e+19, RZ ;  /* 0x5f80000003038823 */ /* 0x000fe200000000ff */
[----:B------:R-:W-:Y:S02]  /*0ec0*/  @!P0 IMAD.MOV.U32 R9, RZ, RZ, -0x40 ;  /* 0xffffffc0ff098424 */ /* 0x000fe400078e00ff */
[----:B------:R-:W-:-:S03]  /*0ed0*/  @!P1 FFMA R2, R0, 1.84467440737095516160e+19, RZ ;  /* 0x5f80000000029823 */ /* 0x000fc600000000ff */
[----:B------:R-:W-:-:S07]  /*0ee0*/  @!P1 IADD3 R9, PT, PT, R9, 0x40, RZ ;  /* 0x0000004009099810 */ /* 0x000fce0007ffe0ff */
.L_x_23:
[----:B------:R-:W-:Y:S01]  /*0ef0*/  LEA R13, R11, 0xc0800000, 0x17 ;  /* 0xc08000000b0d7811 */ /* 0x000fe200078eb8ff */
[----:B------:R-:W-:Y:S01]  /*0f00*/  VIADD R14, R14, 0xffffff81 ;  /* 0xffffff810e0e7836 */ /* 0x000fe20000000000 */
[----:B------:R-:W-:Y:S03]  /*0f10*/  BSSY.RECONVERGENT B2, `(.L_x_28) ;  /* 0x0000035000027945 */ /* 0x000fe60003800200 */
[----:B------:R-:W-:Y:S02]  /*0f20*/  IMAD.IADD R13, R2, 0x1, -R13 ;  /* 0x00000001020d7824 */ /* 0x000fe400078e0a0d */
[C---:B------:R-:W-:Y:S01]  /*0f30*/  IMAD R2, R14.reuse, -0x800000, R3 ;  /* 0xff8000000e027824 */ /* 0x040fe200078e0203 */
[----:B------:R-:W-:Y:S01]  /*0f40*/  IADD3 R14, PT, PT, R14, 0x7f, -R11 ;  /* 0x0000007f0e0e7810 */ /* 0x000fe20007ffe80b */
[----:B------:R-:W0:Y:S01]  /*0f50*/  MUFU.RCP R15, R13 ;  /* 0x0000000d000f7308 */ /* 0x000e220000001000 */
[----:B------:R-:W-:-:S03]  /*0f60*/  FADD.FTZ R17, -R13, -RZ ;  /* 0x800000ff0d117221 */ /* 0x000fc60000010100 */
[----:B------:R-:W-:Y:S02]  /*0f70*/  IMAD.IADD R14, R14, 0x1, R9 ;  /* 0x000000010e0e7824 */ /* 0x000fe400078e0209 */
[----:B0-----:R-:W-:-:S04]  /*0f80*/  FFMA R16, R15, R17, 1 ;  /* 0x3f8000000f107423 */ /* 0x001fc80000000011 */
[----:B------:R-:W-:-:S04]  /*0f90*/  FFMA R3, R15, R16, R15 ;  /* 0x000000100f037223 */ /* 0x000fc8000000000f */
[----:B------:R-:W-:-:S04]  /*0fa0*/  FFMA R16, R2, R3, RZ ;  /* 0x0000000302107223 */ /* 0x000fc800000000ff */
[----:B------:R-:W-:-:S04]  /*0fb0*/  FFMA R15, R17, R16, R2 ;  /* 0x00000010110f7223 */ /* 0x000fc80000000002 */
[----:B------:R-:W-:-:S04]  /*0fc0*/  FFMA R16, R3, R15, R16 ;  /* 0x0000000f03107223 */ /* 0x000fc80000000010 */
[----:B------:R-:W-:-:S04]  /*0fd0*/  FFMA R17, R17, R16, R2 ;  /* 0x0000001011117223 */ /* 0x000fc80000000002 */
[----:B------:R-:W-:-:S05]  /*0fe0*/  FFMA R2, R3, R17, R16 ;  /* 0x0000001103027223 */ /* 0x000fca0000000010 */
[----:B------:R-:W-:-:S04]  /*0ff0*/  SHF.R.U32.HI R11, RZ, 0x17, R2 ;  /* 0x00000017ff0b7819 */ /* 0x000fc80000011602 */
[----:B------:R-:W-:-:S04]  /*1000*/  LOP3.LUT R11, R11, 0xff, RZ, 0xc0, !PT ;  /* 0x000000ff0b0b7812 */ /* 0x000fc800078ec0ff */
[----:B------:R-:W-:-:S05]  /*1010*/  IADD3 R13, PT, PT, R11, R14, RZ ;  /* 0x0000000e0b0d7210 */ /* 0x000fca0007ffe0ff */
[----:B------:R-:W-:-:S05]  /*1020*/  VIADD R9, R13, 0xffffffff ;  /* 0xffffffff0d097836 */ /* 0x000fca0000000000 */
[----:B------:R-:W-:-:S13]  /*1030*/  ISETP.GE.U32.AND P0, PT, R9, 0xfe, PT ;  /* 0x000000fe0900780c */ /* 0x000fda0003f06070 */
[----:B------:R-:W-:Y:S05]  /*1040*/  @!P0 BRA `(.L_x_29) ;  /* 0x0000000000808947 */ /* 0x000fea0003800000 */
[----:B------:R-:W-:-:S13]  /*1050*/  ISETP.GT.AND P0, PT, R13, 0xfe, PT ;  /* 0x000000fe0d00780c */ /* 0x000fda0003f04270 */
[----:B------:R-:W-:Y:S05]  /*1060*/  @P0 BRA `(.L_x_30) ;  /* 0x00000000006c0947 */ /* 0x000fea0003800000 */
[----:B------:R-:W-:-:S13]  /*1070*/  ISETP.GE.AND P0, PT, R13, 0x1, PT ;  /* 0x000000010d00780c */ /* 0x000fda0003f06270 */
[----:B------:R-:W-:Y:S05]  /*1080*/  @P0 BRA `(.L_x_31) ;  /* 0x0000000000740947 */ /* 0x000fea0003800000 */
[----:B------:R-:W-:Y:S02]  /*1090*/  ISETP.GE.AND P0, PT, R13, -0x18, PT ;  /* 0xffffffe80d00780c */ /* 0x000fe40003f06270 */
[----:B------:R-:W-:-:S11]  /*10a0*/  LOP3.LUT R2, R2, 0x80000000, RZ, 0xc0, !PT ;  /* 0x8000000002027812 */ /* 0x000fd600078ec0ff */
[----:B------:R-:W-:Y:S05]  /*10b0*/  @!P0 BRA `(.L_x_31) ;  /* 0x0000000000688947 */ /* 0x000fea0003800000 */
[CCC-:B------:R-:W-:Y:S01]  /*10c0*/  FFMA.RZ R9, R3.reuse, R17.reuse, R16.reuse ;  /* 0x0000001103097223 */ /* 0x1c0fe2000000c010 */
[-CC-:B------:R-:W-:Y:S01]  /*10d0*/  FFMA.RM R14, R3, R17.reuse, R16.reuse ;  /* 0x00000011030e7223 */ /* 0x180fe20000004010 */
[C---:B------:R-:W-:Y:S02]  /*10e0*/  ISETP.NE.AND P2, PT, R13.reuse, RZ, PT ;  /* 0x000000ff0d00720c */ /* 0x040fe40003f45270 */
[----:B------:R-:W-:Y:S02]  /*10f0*/  ISETP.NE.AND P1, PT, R13, RZ, PT ;  /* 0x000000ff0d00720c */ /* 0x000fe40003f25270 */
[----:B------:R-:W-:Y:S01]  /*1100*/  LOP3.LUT R11, R9, 0x7fffff, RZ, 0xc0, !PT ;  /* 0x007fffff090b7812 */ /* 0x000fe200078ec0ff */
[----:B------:R-:W-:Y:S01]  /*1110*/  FFMA.RP R9, R3, R17, R16 ;  /* 0x0000001103097223 */ /* 0x000fe20000008010 */
[----:B------:R-:W-:Y:S02]  /*1120*/  VIADD R16, R13, 0x20 ;  /* 0x000000200d107836 */ /* 0x000fe40000000000 */
[----:B------:R-:W-:Y:S01]  /*1130*/  LOP3.LUT R11, R11, 0x800000, RZ, 0xfc, !PT ;  /* 0x008000000b0b7812 */ /* 0x000fe200078efcff */
[----:B------:R-:W-:Y:S01]  /*1140*/  IMAD.MOV R3, RZ, RZ, -R13 ;  /* 0x000000ffff037224 */ /* 0x000fe200078e0a0d */
[----:B------:R-:W-:-:S02]  /*1150*/  FSETP.NEU.FTZ.AND P0, PT, R9, R14, PT ;  /* 0x0000000e0900720b */ /* 0x000fc40003f1d000 */
[----:B------:R-:W-:Y:S02]  /*1160*/  SHF.L.U32 R16, R11, R16, RZ ;  /* 0x000000100b107219 */ /* 0x000fe400000006ff */
[----:B------:R-:W-:Y:S02]  /*1170*/  SEL R14, R3, RZ, P2 ;  /* 0x000000ff030e7207 */ /* 0x000fe40001000000 */
[----:B------:R-:W-:Y:S02]  /*1180*/  ISETP.NE.AND P1, PT, R16, RZ, P1 ;  /* 0x000000ff1000720c */ /* 0x000fe40000f25270 */
[----:B------:R-:W-:Y:S02]  /*1190*/  SHF.R.U32.HI R14, RZ, R14, R11 ;  /* 0x0000000eff0e7219 */ /* 0x000fe4000001160b */
[----:B------:R-:W-:Y:S02]  /*11a0*/  PLOP3.LUT P0, PT, P0, P1, PT, 0xf8, 0x8f ;  /* 0x00000000008f781c */ /* 0x000fe40000703f70 */
[----:B------:R-:W-:-:S02]  /*11b0*/  SHF.R.U32.HI R16, RZ, 0x1, R14 ;  /* 0x00000001ff107819 */ /* 0x000fc4000001160e */
[----:B------:R-:W-:-:S04]  /*11c0*/  SEL R3, RZ, 0x1, !P0 ;  /* 0x00000001ff037807 */ /* 0x000fc80004000000 */
[----:B------:R-:W-:-:S04]  /*11d0*/  LOP3.LUT R3, R3, 0x1, R16, 0xf8, !PT ;  /* 0x0000000103037812 */ /* 0x000fc800078ef810 */
[----:B------:R-:W-:-:S04]  /*11e0*/  LOP3.LUT R3, R3, R14, RZ, 0xc0, !PT ;  /* 0x0000000e03037212 */ /* 0x000fc800078ec0ff */
[----:B------:R-:W-:-:S04]  /*11f0*/  IADD3 R3, PT, PT, R16, R3, RZ ;  /* 0x0000000310037210 */ /* 0x000fc80007ffe0ff */
[----:B------:R-:W-:Y:S01]  /*1200*/  LOP3.LUT R2, R3, R2, RZ, 0xfc, !PT ;  /* 0x0000000203027212 */ /* 0x000fe200078efcff */
[----:B------:R-:W-:Y:S06]  /*1210*/  BRA `(.L_x_31) ;  /* 0x0000000000107947 */ /* 0x000fec0003800000 */
.L_x_30:
[----:B------:R-:W-:-:S04]  /*1220*/  LOP3.LUT R2, R2, 0x80000000, RZ, 0xc0, !PT ;  /* 0x8000000002027812 */ /* 0x000fc800078ec0ff */
[----:B------:R-:W-:Y:S01]  /*1230*/  LOP3.LUT R2, R2, 0x7f800000, RZ, 0xfc, !PT ;  /* 0x7f80000002027812 */ /* 0x000fe200078efcff */
[----:B------:R-:W-:Y:S06]  /*1240*/  BRA `(.L_x_31) ;  /* 0x0000000000047947 */ /* 0x000fec0003800000 */
.L_x_29:
[----:B------:R-:W-:-:S07]  /*1250*/  IMAD R2, R14, 0x800000, R2 ;  /* 0x008000000e027824 */ /* 0x000fce00078e0202 */
.L_x_31:
[----:B------:R-:W-:Y:S05]  /*1260*/  BSYNC.RECONVERGENT B2 ;  /* 0x0000000000027941 */ /* 0x000fea0003800200 */
.L_x_28:
[----:B------:R-:W-:Y:S05]  /*1270*/  BRA `(.L_x_32) ;  /* 0x0000000000207947 */ /* 0x000fea0003800000 */
.L_x_27:
[----:B------:R-:W-:-:S04]  /*1280*/  LOP3.LUT R2, R2, 0x80000000, R3, 0x48, !PT ;  /* 0x8000000002027812 */ /* 0x000fc800078e4803 */
[----:B------:R-:W-:Y:S01]  /*1290*/  LOP3.LUT R2, R2, 0x7f800000, RZ, 0xfc, !PT ;  /* 0x7f80000002027812 */ /* 0x000fe200078efcff */
[----:B------:R-:W-:Y:S06]  /*12a0*/  BRA `(.L_x_32) ;  /* 0x0000000000147947 */ /* 0x000fec0003800000 */
.L_x_26:
[----:B------:R-:W-:Y:S01]  /*12b0*/  LOP3.LUT R2, R2, 0x80000000, R3, 0x48, !PT ;  /* 0x8000000002027812 */ /* 0x000fe200078e4803 */
[----:B------:R-:W-:Y:S06]  /*12c0*/  BRA `(.L_x_32) ;  /* 0x00000000000c7947 */ /* 0x000fec0003800000 */
.L_x_25:
[----:B------:R-:W0:Y:S01]  /*12d0*/  MUFU.RSQ R2, -QNAN ;  /* 0xffc0000000027908 */ /* 0x000e220000001400 */
[----:B------:R-:W-:Y:S05]  /*12e0*/  BRA `(.L_x_32) ;  /* 0x0000000000047947 */ /* 0x000fea0003800000 */
.L_x_24:
[----:B------:R-:W-:-:S07]  /*12f0*/  FADD.FTZ R2, R3, R0 ;  /* 0x0000000003027221 */ /* 0x000fce0000010000 */
.L_x_32:
[----:B------:R-:W-:Y:S05]  /*1300*/  BSYNC.RECONVERGENT B1 ;  /* 0x0000000000017941 */ /* 0x000fea0003800200 */
.L_x_22:
[----:B------:R-:W-:-:S04]  /*1310*/  IMAD.MOV.U32 R11, RZ, RZ, 0x0 ;  /* 0x00000000ff0b7424 */ /* 0x000fc800078e00ff */
[----:B0-----:R-:W-:Y:S05]  /*1320*/  RET.REL.NODEC R10 `(quantize_f32_to_int8_vectorized_kernel) ;  /* 0xffffffec0a347950 */ /* 0x001fea0003c3ffff */
.L_x_33:
[----:B------:R-:W-:-:S00]  /*1330*/  BRA `(.L_x_33) ;  /* 0xfffffffc00fc7947 */ /* 0x000fc0000383ffff */
[----:B------:R-:W-:-:S00]  /*1340*/  NOP ;  /* 0x0000000000007918 */ /* 0x000fc00000000000 */
        /* <DEDUP_REMOVED lines=11> */
.L_x_183:


//--------------------- .text.quantized_gemm_int4_int8_kernel --------------------------
	.section	.text.quantized_gemm_int4_int8_kernel,"ax",@progbits
	.align	128
        .global         quantized_gemm_int4_int8_kernel
        .type           quantized_gemm_int4_int8_kernel,@function
        .size           quantized_gemm_int4_int8_kernel,(.L_x_193 - quantized_gemm_int4_int8_kernel)
        .other          quantized_gemm_int4_int8_kernel,@"STO_CUDA_ENTRY STV_DEFAULT"
quantized_gemm_int4_int8_kernel:
.text.quantized_gemm_int4_int8_kernel:
[----:B------:R-:W-:Y:S01]  /*0000*/  LDC R1, c[0x0][0x37c] ;  /* 0x0000df00ff017b82 */ /* 0x000fe20000000800 */
[----:B------:R-:W0:Y:S01]  /*0010*/  LDCU UR8, c[0x0][0x3a0] ;  /* 0x00007400ff0877ac */ /* 0x000e220008000800 */
[----:B------:R-:W1:Y:S01]  /*0020*/  S2R R2, SR_CTAID.Y ;  /* 0x0000000000027919 */ /* 0x000e620000002600 */
[----:B------:R-:W-:Y:S01]  /*0030*/  IMAD.MOV.U32 R16, RZ, RZ, RZ ;  /* 0x000000ffff107224 */ /* 0x000fe200078e00ff */
[----:B------:R-:W2:Y:S01]  /*0040*/  LDCU.64 UR10, c[0x0][0x358] ;  /* 0x00006b00ff0a77ac */ /* 0x000ea20008000a00 */
[----:B------:R-:W1:Y:S01]  /*0050*/  S2R R0, SR_TID.Y ;  /* 0x0000000000007919 */ /* 0x000e620000002200 */
[----:B------:R-:W3:Y:S01]  /*0060*/  S2R R6, SR_CTAID.X ;  /* 0x0000000000067919 */ /* 0x000ee20000002500 */
[----:B------:R-:W3:Y:S01]  /*0070*/  S2R R5, SR_TID.X ;  /* 0x0000000000057919 */ /* 0x000ee20000002100 */
[----:B0-----:R-:W-:-:S04]  /*0080*/  UIADD3 UR4, UPT, UPT, UR8, 0xf, URZ ;  /* 0x0000000f08047890 */ /* 0x001fc8000fffe0ff */
[----:B------:R-:W-:Y:S01]  /*0090*/  UISETP.GE.U32.AND UP0, UPT, UR4, 0x10, UPT ;  /* 0x000000100400788c */ /* 0x000fe2000bf06070 */
[----:B-1----:R-:W-:Y:S02]  /*00a0*/  IMAD R2, R2, 0x10, R0 ;  /* 0x0000001002027824 */ /* 0x002fe400078e0200 */
[----:B---3--:R-:W-:-:S06]  /*00b0*/  IMAD R3, R6, 0x10, R5 ;  /* 0x0000001006037824 */ /* 0x008fcc00078e0205 */
[----:B--2---:R-:W-:Y:S05]  /*00c0*/  BRA.U !UP0, `(.L_x_34) ;  /* 0x0000000508e47547 */ /* 0x004fea000b800000 */
[----:B------:R-:W0:Y:S01]  /*00d0*/  S2UR UR6, SR_CgaCtaId ;  /* 0x00000000000679c3 */ /* 0x000e220000008800 */
[----:B------:R-:W1:Y:S01]  /*00e0*/  LDCU UR9, c[0x0][0x39c] ;  /* 0x00007380ff0977ac */ /* 0x000e620008000800 */
[----:B------:R-:W-:Y:S01]  /*00f0*/  IMAD.MOV.U32 R16, RZ, RZ, RZ ;  /* 0x000000ffff107224 */ /* 0x000fe200078e00ff */
[----:B------:R-:W-:Y:S01]  /*0100*/  LOP3.LUT R21, R5, 0x1, RZ, 0xc0, !PT ;  /* 0x0000000105157812 */ /* 0x000fe200078ec0ff */
[----:B------:R-:W-:Y:S01]  /*0110*/  UMOV UR5, 0x400 ;  /* 0x0000040000057882 */ /* 0x000fe20000000000 */
[----:B------:R-:W-:-:S03]  /*0120*/  USHF.R.U32.HI UR7, URZ, 0x4, UR4 ;  /* 0x00000004ff077899 */ /* 0x000fc60008011604 */
[----:B------:R-:W2:Y:S01]  /*0130*/  LDC R4, c[0x0][0x39c] ;  /* 0x0000e700ff047b82 */ /* 0x000ea20000000800 */
[----:B------:R-:W-:Y:S01]  /*0140*/  UIADD3 UR4, UPT, UPT, UR5, 0x100, URZ ;  /* 0x0000010005047890 */ /* 0x000fe2000fffe0ff */
[----:B------:R-:W3:Y:S01]  /*0150*/  LDCU UR13, c[0x0][0x3a0] ;  /* 0x00007400ff0d77ac */ /* 0x000ee20008000800 */
[----:B------:R-:W4:Y:S01]  /*0160*/  LDCU UR12, c[0x0][0x398] ;  /* 0x00007300ff0c77ac */ /* 0x000f220008000800 */
[----:B-1----:R-:W-:Y:S01]  /*0170*/  IMAD R7, R0, UR9, R5 ;  /* 0x0000000900077c24 */ /* 0x002fe2000f8e0205 */
[----:B------:R-:W-:-:S03]  /*0180*/  UIADD3 UR7, UPT, UPT, -UR7, URZ, URZ ;  /* 0x000000ff07077290 */ /* 0x000fc6000fffe1ff */
[----:B------:R-:W-:Y:S01]  /*0190*/  IMAD R7, R6, 0x10, R7 ;  /* 0x0000001006077824 */ /* 0x000fe200078e0207 */
[----:B0-----:R-:W-:Y:S02]  /*01a0*/  ULEA UR5, UR6, UR5, 0x18 ;  /* 0x0000000506057291 */ /* 0x001fe4000f8ec0ff */
[----:B------:R-:W-:Y:S02]  /*01b0*/  ULEA UR6, UR6, UR4, 0x18 ;  /* 0x0000000406067291 */ /* 0x000fe4000f8ec0ff */
[----:B------:R-:W-:Y:S02]  /*01c0*/  USHF.R.U32.HI UR4, URZ, 0x1, UR8 ;  /* 0x00000001ff047899 */ /* 0x000fe40008011608 */
[----:B------:R-:W-:Y:S02]  /*01d0*/  LEA R8, R0, UR5, 0x4 ;  /* 0x0000000500087c11 */ /* 0x000fe4000f8e20ff */
[----:B------:R-:W-:Y:S02]  /*01e0*/  VIADD R9, R5, UR6 ;  /* 0x0000000605097c36 */ /* 0x000fe40008000000 */
[----:B------:R-:W-:-:S02]  /*01f0*/  IMAD R10, R2, UR4, RZ ;  /* 0x00000004020a7c24 */ /* 0x000fc4000f8e02ff */
[----:B------:R-:W-:Y:S02]  /*0200*/  IMAD.IADD R11, R5, 0x1, R8 ;  /* 0x00000001050b7824 */ /* 0x000fe400078e0208 */
[----:B---34-:R-:W-:-:S07]  /*0210*/  IMAD R6, R0, 0x10, R9 ;  /* 0x0000001000067824 */ /* 0x018fce00078e0209 */
.L_x_35:
[----:B------:R-:W-:Y:S02]  /*0220*/  ISETP.GE.U32.AND P0, PT, R5, UR13, PT ;  /* 0x0000000d05007c0c */ /* 0x000fe4000bf06070 */
[----:B------:R-:W-:Y:S02]  /*0230*/  ISETP.GE.U32.AND P1, PT, R0, UR13, PT ;  /* 0x0000000d00007c0c */ /* 0x000fe4000bf26070 */
[----:B------:R-:W-:Y:S02]  /*0240*/  ISETP.GE.U32.OR P0, PT, R2, UR12, P0 ;  /* 0x0000000c02007c0c */ /* 0x000fe40008706470 */
[----:B--2---:R-:W-:-:S11]  /*0250*/  ISETP.GE.U32.OR P1, PT, R3, R4, P1 ;  /* 0x000000040300720c */ /* 0x004fd60000f26470 */
[----:B------:R-:W0:Y:S01]  /*0260*/  @!P0 LDC.64 R12, c[0x0][0x388] ;  /* 0x0000e200ff0c8b82 */ /* 0x000e220000000a00 */
[----:B------:R-:W-:-:S04]  /*0270*/  @!P0 LEA.HI R15, R5, R5, RZ, 0x1 ;  /* 0x00000005050f8211 */ /* 0x000fc800078f08ff */
[----:B------:R-:W-:-:S04]  /*0280*/  @!P0 LEA.HI.SX32 R15, R15, R10, 0x1f ;  /* 0x0000000a0f0f8211 */ /* 0x000fc800078ffaff */
[----:B0-----:R-:W-:-:S04]  /*0290*/  @!P0 IADD3 R12, P2, PT, R15, R12, RZ ;  /* 0x0000000c0f0c8210 */ /* 0x001fc80007f5e0ff */
[----:B------:R-:W-:Y:S02]  /*02a0*/  @!P0 LEA.HI.X.SX32 R13, R15, R13, 0x1, P2 ;  /* 0x0000000d0f0d8211 */ /* 0x000fe400010f0eff */
[----:B------:R-:W0:Y:S03]  /*02b0*/  @!P1 LDC.64 R14, c[0x0][0x390] ;  /* 0x0000e400ff0e9b82 */ /* 0x000e260000000a00 */
[----:B------:R-:W2:Y:S01]  /*02c0*/  @!P0 LDG.E.U8.CONSTANT R12, desc[UR10][R12.64] ;  /* 0x0000000a0c0c8981 */ /* 0x000ea2000c1e9100 */
[----:B------:R-:W-:Y:S02]  /*02d0*/  PRMT R19, RZ, 0x7610, R19 ;  /* 0x00007610ff137816 */ /* 0x000fe40000000013 */
[----:B0-----:R-:W-:-:S05]  /*02e0*/  @!P1 IADD3 R14, P2, PT, R7, R14, RZ ;  /* 0x0000000e070e9210 */ /* 0x001fca0007f5e0ff */
[----:B------:R-:W-:-:S05]  /*02f0*/  @!P1 IMAD.X R15, RZ, RZ, R15, P2 ;  /* 0x000000ffff0f9224 */ /* 0x000fca00010e060f */
[----:B------:R0:W3:Y:S01]  /*0300*/  @!P1 LDG.E.U8.CONSTANT R19, desc[UR10][R14.64] ;  /* 0x0000000a0e139981 */ /* 0x0000e2000c1e9100 */
[----:B------:R-:W-:Y:S01]  /*0310*/  PLOP3.LUT P1, PT, PT, PT, PT, 0x8, 0x80 ;  /* 0x000000000080781c */ /* 0x000fe20003f2e170 */
[----:B------:R-:W-:Y:S01]  /*0320*/  UIADD3 UR7, UPT, UPT, UR7, 0x1, URZ ;  /* 0x0000000107077890 */ /* 0x000fe2000fffe0ff */
[----:B------:R-:W-:Y:S02]  /*0330*/  VIADD R0, R0, 0x10 ;  /* 0x0000001000007836 */ /* 0x000fe40000000000 */
[----:B------:R-:W-:Y:S01]  /*0340*/  VIADD R5, R5, 0x10 ;  /* 0x0000001005057836 */ /* 0x000fe20000000000 */
[----:B------:R-:W-:Y:S01]  /*0350*/  UISETP.NE.AND UP0, UPT, UR7, URZ, UPT ;  /* 0x000000ff0700728c */ /* 0x000fe2000bf05270 */
[----:B------:R-:W-:Y:S01]  /*0360*/  IMAD R7, R4, 0x10, R7 ;  /* 0x0000001004077824 */ /* 0x000fe200078e0207 */
[----:B0-----:R-:W-:Y:S02]  /*0370*/  PRMT R14, RZ, 0x7610, R14 ;  /* 0x00007610ff0e7816 */ /* 0x001fe4000000000e */
[----:B--2---:R-:W-:-:S02]  /*0380*/  @!P0 PRMT R17, R12, 0x8880, RZ ;  /* 0x000088800c118816 */ /* 0x004fc400000000ff */
[----:B------:R-:W-:Y:S02]  /*0390*/  @!P0 PRMT R20, R12, 0x8880, RZ ;  /* 0x000088800c148816 */ /* 0x000fe400000000ff */
[----:B------:R-:W-:Y:S02]  /*03a0*/  @!P0 PRMT R17, R17, 0x7710, RZ ;  /* 0x0000771011118816 */ /* 0x000fe400000000ff */
[----:B------:R-:W-:Y:S02]  /*03b0*/  ISETP.GE.OR P2, PT, R20, RZ, P0 ;  /* 0x000000ff1400720c */ /* 0x000fe40000746670 */
[C---:B------:R-:W-:Y:S02]  /*03c0*/  @!P0 LOP3.LUT R18, R17.reuse, 0xf, RZ, 0xc0, !PT ;  /* 0x0000000f11128812 */ /* 0x040fe400078ec0ff */
[----:B------:R-:W-:Y:S02]  /*03d0*/  @!P0 LOP3.LUT R17, R17, 0xf0, RZ, 0xc0, !PT ;  /* 0x000000f011118812 */ /* 0x000fe400078ec0ff */
[----:B------:R-:W-:-:S02]  /*03e0*/  @!P0 ISETP.GT.U32.AND P3, PT, R18, 0x7, PT ;  /* 0x000000071200880c */ /* 0x000fc40003f64070 */
[----:B------:R-:W-:Y:S02]  /*03f0*/  @!P0 SHF.R.U32.HI R17, RZ, 0x4, R17 ;  /* 0x00000004ff118819 */ /* 0x000fe40000011611 */
[----:B------:R-:W-:Y:S02]  /*0400*/  @!P0 PLOP3.LUT P1, PT, P3, PT, PT, 0x80, 0x8 ;  /* 0x000000000008881c */ /* 0x000fe40001f2f070 */
[----:B------:R-:W-:Y:S01]  /*0410*/  @!P0 ISETP.NE.AND P3, PT, R21, RZ, PT ;  /* 0x000000ff1500820c */ /* 0x000fe20003f65270 */
[----:B------:R-:W-:-:S10]  /*0420*/  @!P2 VIADD R17, R17, 0xfff0 ;  /* 0x0000fff01111a836 */ /* 0x000fd40000000000 */
[----:B------:R-:W-:-:S04]  /*0430*/  @P1 LOP3.LUT R18, R18, 0xfff0, RZ, 0xfc, !PT ;  /* 0x0000fff012121812 */ /* 0x000fc800078efcff */
[----:B------:R-:W-:-:S05]  /*0440*/  @!P0 SEL R14, R18, R17, !P3 ;  /* 0x00000011120e8207 */ /* 0x000fca0005800000 */
[----:B------:R-:W-:Y:S04]  /*0450*/  STS.U8 [R11], R14 ;  /* 0x0000000e0b007388 */ /* 0x000fe80000000000 */
[----:B---3--:R-:W-:Y:S01]  /*0460*/  STS.U8 [R6], R19 ;  /* 0x0000001306007388 */ /* 0x008fe20000000000 */
[----:B------:R-:W-:Y:S06]  /*0470*/  BAR.SYNC.DEFER_BLOCKING 0x0 ;  /* 0x0000000000007b1d */ /* 0x000fec0000010000 */
[----:B------:R-:W-:Y:S04]  /*0480*/  LDS.U8 R13, [R9+0x30] ;  /* 0x00003000090d7984 */ /* 0x000fe80000000000 */
[----:B------:R-:W0:Y:S04]  /*0490*/  LDS.U8 R18, [R9+0x20] ;  /* 0x0000200009127984 */ /* 0x000e280000000000 */
[----:B------:R-:W-:Y:S04]  /*04a0*/  LDS.U8 R22, [R9+0x10] ;  /* 0x0000100009167984 */ /* 0x000fe80000000000 */
[----:B------:R-:W1:Y:S04]  /*04b0*/  LDS.U8 R25, [R9] ;  /* 0x0000000009197984 */ /* 0x000e680000000000 */
[----:B------:R-:W-:Y:S04]  /*04c0*/  LDS.U8 R26, [R8+0x3] ;  /* 0x00000300081a7984 */ /* 0x000fe80000000000 */
[----:B------:R-:W2:Y:S04]  /*04d0*/  LDS.U8 R27, [R8+0x2] ;  /* 0x00000200081b7984 */ /* 0x000ea80000000000 */
[----:B------:R-:W-:Y:S04]  /*04e0*/  LDS.U8 R17, [R8+0x1] ;  /* 0x0000010008117984 */ /* 0x000fe80000000000 */
[----:B------:R-:W3:Y:S04]  /*04f0*/  LDS.U8 R12, [R8] ;  /* 0x00000000080c7984 */ /* 0x000ee80000000000 */
[----:B------:R-:W-:Y:S04]  /*0500*/  LDS.U8 R20, [R9+0x70] ;  /* 0x0000700009147984 */ /* 0x000fe80000000000 */
[----:B------:R-:W4:Y:S04]  /*0510*/  LDS.U8 R15, [R9+0x60] ;  /* 0x00006000090f7984 */ /* 0x000f280000000000 */
[----:B------:R-:W-:Y:S01]  /*0520*/  LDS.U8 R14, [R8+0x7] ;  /* 0x00000700080e7984 */ /* 0x000fe20000000000 */
[----:B0-----:R-:W-:-:S03]  /*0530*/  PRMT R18, R18, 0x3340, R13 ;  /* 0x0000334012127816 */ /* 0x001fc6000000000d */
[----:B------:R-:W-:Y:S04]  /*0540*/  LDS.U8 R19, [R9+0xa0] ;  /* 0x0000a00009137984 */ /* 0x000fe80000000000 */
[----:B------:R-:W0:Y:S01]  /*0550*/  LDS.U8 R13, [R8+0x6] ;  /* 0x00000600080d7984 */ /* 0x000e220000000000 */
[----:B-1----:R-:W-:-:S03]  /*0560*/  PRMT R25, R25, 0x3340, R22 ;  /* 0x0000334019197816 */ /* 0x002fc60000000016 */
[----:B------:R-:W-:Y:S01]  /*0570*/  LDS.U8 R23, [R9+0x50] ;  /* 0x0000500009177984 */ /* 0x000fe20000000000 */
[----:B------:R-:W-:-:S03]  /*0580*/  PRMT R25, R25, 0x5410, R18 ;  /* 0x0000541019197816 */ /* 0x000fc60000000012 */
[----:B------:R-:W1:Y:S01]  /*0590*/  LDS.U8 R22, [R9+0xb0] ;  /* 0x0000b00009167984 */ /* 0x000e620000000000 */
[----:B--2---:R-:W-:-:S03]  /*05a0*/  PRMT R26, R27, 0x3340, R26 ;  /* 0x000033401b1a7816 */ /* 0x004fc6000000001a */
[----:B------:R-:W-:Y:S04]  /*05b0*/  LDS.U8 R18, [R8+0x5] ;  /* 0x0000050008127984 */ /* 0x000fe80000000000 */
[----:B------:R-:W2:Y:S01]  /*05c0*/  LDS.U8 R24, [R9+0x40] ;  /* 0x0000400009187984 */ /* 0x000ea20000000000 */
[----:B---3--:R-:W-:-:S03]  /*05d0*/  PRMT R17, R12, 0x3340, R17 ;  /* 0x000033400c117816 */ /* 0x008fc60000000011 */
[----:B------:R-:W-:Y:S01]  /*05e0*/  LDS.U8 R27, [R8+0xc] ;  /* 0x00000c00081b7984 */ /* 0x000fe20000000000 */
[----:B------:R-:W-:-:S03]  /*05f0*/  PRMT R12, R17, 0x5410, R26 ;  /* 0x00005410110c7816 */ /* 0x000fc6000000001a */
[----:B------:R-:W3:Y:S01]  /*0600*/  LDS.U8 R17, [R8+0x4] ;  /* 0x0000040008117984 */ /* 0x000ee20000000000 */
[----:B----4-:R-:W-:Y:S01]  /*0610*/  PRMT R20, R15, 0x3340, R20 ;  /* 0x000033400f147816 */ /* 0x010fe20000000014 */
[----:B------:R-:W-:Y:S02]  /*0620*/  IDP.4A.S8.S8 R12, R25, R12, R16 ;  /* 0x0000000c190c7226 */ /* 0x000fe40000000610 */
[----:B------:R-:W-:Y:S04]  /*0630*/  LDS.U8 R15, [R9+0x90] ;  /* 0x00009000090f7984 */ /* 0x000fe80000000000 */
[----:B------:R-:W4:Y:S01]  /*0640*/  LDS.U8 R16, [R9+0x80] ;  /* 0x0000800009107984 */ /* 0x000f220000000000 */
[----:B0-----:R-:W-:-:S03]  /*0650*/  PRMT R26, R13, 0x3340, R14 ;  /* 0x000033400d1a7816 */ /* 0x001fc6000000000e */
[----:B------:R-:W-:Y:S04]  /*0660*/  LDS.U8 R14, [R8+0x9] ;  /* 0x00000900080e7984 */ /* 0x000fe80000000000 */
[----:B------:R-:W0:Y:S01]  /*0670*/  LDS.U8 R13, [R8+0x8] ;  /* 0x00000800080d7984 */ /* 0x000e220000000000 */
[----:B-1----:R-:W-:-:S03]  /*0680*/  PRMT R19, R19, 0x3340, R22 ;  /* 0x0000334013137816 */ /* 0x002fc60000000016 */
[----:B------:R-:W1:Y:S01]  /*0690*/  LDS.U8 R22, [R8+0xd] ;  /* 0x00000d0008167984 */ /* 0x000e620000000000 */
[----:B--2---:R-:W-:-:S03]  /*06a0*/  PRMT R25, R24, 0x3340, R23 ;  /* 0x0000334018197816 */ /* 0x004fc60000000017 */
[----:B------:R-:W-:Y:S01]  /*06b0*/  LDS.U8 R23, [R8+0xb] ;  /* 0x00000b0008177984 */ /* 0x000fe20000000000 */
[----:B------:R-:W-:-:S03]  /*06c0*/  PRMT R25, R25, 0x5410, R20 ;  /* 0x0000541019197816 */ /* 0x000fc60000000014 */
[----:B------:R-:W2:Y:S01]  /*06d0*/  LDS.U8 R24, [R8+0xa] ;  /* 0x00000a0008187984 */ /* 0x000ea20000000000 */
[----:B---3--:R-:W-:-:S03]  /*06e0*/  PRMT R17, R17, 0x3340, R18 ;  /* 0x0000334011117816 */ /* 0x008fc60000000012 */
[----:B------:R-:W-:Y:S01]  /*06f0*/  LDS.U8 R20, [R8+0xe] ;  /* 0x00000e0008147984 */ /* 0x000fe20000000000 */
[----:B------:R-:W-:-:S03]  /*0700*/  PRMT R26, R17, 0x5410, R26 ;  /* 0x00005410111a7816 */ /* 0x000fc6000000001a */
[----:B------:R-:W-:Y:S01]  /*0710*/  LDS.U8 R18, [R9+0xc0] ;  /* 0x0000c00009127984 */ /* 0x000fe20000000000 */
[----:B----4-:R-:W-:-:S03]  /*0720*/  PRMT R16, R16, 0x3340, R15 ;  /* 0x0000334010107816 */ /* 0x010fc6000000000f */
[----:B------:R-:W3:Y:S01]  /*0730*/  LDS.U8 R17, [R9+0xd0] ;  /* 0x0000d00009117984 */ /* 0x000ee20000000000 */
[----:B------:R-:W-:Y:S01]  /*0740*/  IDP.4A.S8.S8 R12, R25, R26, R12 ;  /* 0x0000001a190c7226 */ /* 0x000fe2000000060c */
[----:B------:R-:W-:Y:S02]  /*0750*/  PRMT R15, R16, 0x5410, R19 ;  /* 0x00005410100f7816 */ /* 0x000fe40000000013 */
[----:B------:R-:W-:Y:S04]  /*0760*/  LDS.U8 R16, [R9+0xe0] ;  /* 0x0000e00009107984 */ /* 0x000fe80000000000 */
[----:B------:R-:W4:Y:S01]  /*0770*/  LDS.U8 R19, [R8+0xf] ;  /* 0x00000f0008137984 */ /* 0x000f220000000000 */
[----:B0-----:R-:W-:-:S03]  /*0780*/  PRMT R14, R13, 0x3340, R14 ;  /* 0x000033400d0e7816 */ /* 0x001fc6000000000e */
[----:B------:R-:W0:Y:S01]  /*0790*/  LDS.U8 R13, [R9+0xf0] ;  /* 0x0000f000090d7984 */ /* 0x000e220000000000 */
[----:B-1----:R-:W-:Y:S02]  /*07a0*/  PRMT R22, R27, 0x3340, R22 ;  /* 0x000033401b167816 */ /* 0x002fe40000000016 */
[----:B--2---:R-:W-:-:S04]  /*07b0*/  PRMT R23, R24, 0x3340, R23 ;  /* 0x0000334018177816 */ /* 0x004fc80000000017 */
[----:B------:R-:W-:-:S05]  /*07c0*/  PRMT R14, R14, 0x5410, R23 ;  /* 0x000054100e0e7816 */ /* 0x000fca0000000017 */
[----:B------:R-:W-:Y:S01]  /*07d0*/  IDP.4A.S8.S8 R12, R15, R14, R12 ;  /* 0x0000000e0f0c7226 */ /* 0x000fe2000000060c */
[----:B---3--:R-:W-:Y:S02]  /*07e0*/  PRMT R18, R18, 0x3340, R17 ;  /* 0x0000334012127816 */ /* 0x008fe40000000011 */
[----:B----4-:R-:W-:-:S04]  /*07f0*/  PRMT R19, R20, 0x3340, R19 ;  /* 0x0000334014137816 */ /* 0x010fc80000000013 */
[----:B------:R-:W-:Y:S02]  /*0800*/  PRMT R19, R22, 0x5410, R19 ;  /* 0x0000541016137816 */ /* 0x000fe40000000013 */
[----:B0-----:R-:W-:-:S04]  /*0810*/  PRMT R13, R16, 0x3340, R13 ;  /* 0x00003340100d7816 */ /* 0x001fc8000000000d */
[----:B------:R-:W-:-:S05]  /*0820*/  PRMT R13, R18, 0x5410, R13 ;  /* 0x00005410120d7816 */ /* 0x000fca000000000d */
[----:B------:R-:W-:Y:S01]  /*0830*/  IDP.4A.S8.S8 R16, R13, R19, R12 ;  /* 0x000000130d107226 */ /* 0x000fe2000000060c */
[----:B------:R-:W-:Y:S06]  /*0840*/  BAR.SYNC.DEFER_BLOCKING 0x0 ;  /* 0x0000000000007b1d */ /* 0x000fec0000010000 */
[----:B------:R-:W-:Y:S05]  /*0850*/  BRA.U UP0, `(.L_x_35) ;  /* 0xfffffff900707547 */ /* 0x000fea000b83ffff */
.L_x_34:
[----:B------:R-:W0:Y:S02]  /*0860*/  LDCU.64 UR4, c[0x0][0x398] ;  /* 0x00007300ff0477ac */ /* 0x000e240008000a00 */
[----:B0-----:R-:W-:-:S04]  /*0870*/  ISETP.GE.U32.AND P0, PT, R3, UR5, PT ;  /* 0x0000000503007c0c */ /* 0x001fc8000bf06070 */
[----:B------:R-:W-:-:S13]  /*0880*/  ISETP.GE.U32.OR P0, PT, R2, UR4, P0 ;  /* 0x0000000402007c0c */ /* 0x000fda0008706470 */
[----:B------:R-:W-:Y:S05]  /*0890*/  @P0 EXIT ;  /* 0x000000000000094d */ /* 0x000fea0003800000 */
[----:B------:R-:W0:Y:S01]  /*08a0*/  LDC.64 R4, c[0x0][0x380] ;  /* 0x0000e000ff047b82 */ /* 0x000e220000000a00 */
[----:B------:R-:W-:-:S04]  /*08b0*/  IMAD R3, R2, UR5, R3 ;  /* 0x0000000502037c24 */ /* 0x000fc8000f8e0203 */
[----:B0-----:R-:W-:-:S05]  /*08c0*/  IMAD.WIDE.U32 R2, R3, 0x4, R4 ;  /* 0x0000000403027825 */ /* 0x001fca00078e0004 */
[----:B------:R-:W-:Y:S01]  /*08d0*/  STG.E desc[UR10][R2.64], R16 ;  /* 0x0000001002007986 */ /* 0x000fe2000c10190a */
[----:B------:R-:W-:Y:S05]  /*08e0*/  EXIT ;  /* 0x000000000000794d */ /* 0x000fea0003800000 */
.L_x_36:
        /* <DEDUP_REMOVED lines=9> */
.L_x_193:


//--------------------- .text.quantized_gemm_int8_dequant_kernel --------------------------
	.section	.text.quantized_gemm_int8_dequant_kernel,"ax",@progbits
	.align	128
        .global         quantized_gemm_int8_dequant_kernel
        .type           quantized_gemm_int8_dequant_kernel,@function
        .size           quantized_gemm_int8_dequant_kernel,(.L_x_194 - quantized_gemm_int8_dequant_kernel)
        .other          quantized_gemm_int8_dequant_kernel,@"STO_CUDA_ENTRY STV_DEFAULT"
quantized_gemm_int8_dequant_kernel:
.text.quantized_gemm_int8_dequant_kernel:
        /* <DEDUP_REMOVED lines=15> */
[----:B------:R-:W-:Y:S02]  /*00f0*/  IMAD.MOV.U32 R16, RZ, RZ, RZ ;  /* 0x000000ffff107224 */ /* 0x000fe400078e00ff */
[--C-:B------:R-:W-:Y:S01]  /*0100*/  IMAD R11, R0, UR10, R9.reuse ;  /* 0x0000000a000b7c24 */ /* 0x100fe2000f8e0209 */
[----:B------:R-:W-:Y:S01]  /*0110*/  UMOV UR5, 0x400 ;  /* 0x0000040000057882 */ /* 0x000fe20000000000 */
[----:B------:R-:W-:Y:S02]  /*0120*/  USHF.R.U32.HI UR6, URZ, 0x4, UR4 ;  /* 0x00000004ff067899 */ /* 0x000fe40008011604 */
        /* <DEDUP_REMOVED lines=8> */
[----:B------:R-:W-:-:S04]  /*01b0*/  ULEA UR4, UR7, UR4, 0x18 ;  /* 0x0000000407047291 */ /* 0x000fc8000f8ec0ff */
[----:B------:R-:W-:Y:S02]  /*01c0*/  LEA R10, R13, UR5, 0x4 ;  /* 0x000000050d0a7c11 */ /* 0x000fe4000f8e20ff */
[----:B------:R-:W-:-:S03]  /*01d0*/  VIADD R12, R9, UR4 ;  /* 0x00000004090c7c36 */ /* 0x000fc60008000000 */
[----:B------:R-:W-:Y:S02]  /*01e0*/  IMAD.IADD R14, R9, 0x1, R10 ;  /* 0x00000001090e7824 */ /* 0x000fe400078e020a */
[----:B---34-:R-:W-:-:S07]  /*01f0*/  IMAD R8, R13, 0x10, R12 ;  /* 0x000000100d087824 */ /* 0x018fce00078e020c */
.L_x_38:
[----:B------:R-:W-:Y:S02]  /*0200*/  ISETP.GE.U32.AND P0, PT, R9, UR13, PT ;  /* 0x0000000d09007c0c */ /* 0x000fe4000bf06070 */
[----:B------:R-:W-:Y:S02]  /*0210*/  ISETP.GE.U32.AND P1, PT, R13, UR13, PT ;  /* 0x0000000d0d007c0c */ /* 0x000fe4000bf26070 */
[----:B------:R-:W-:Y:S02]  /*0220*/  ISETP.GE.U32.OR P0, PT, R0, UR12, P0 ;  /* 0x0000000c00007c0c */ /* 0x000fe40008706470 */
[----:B--2---:R-:W-:Y:S02]  /*0230*/  ISETP.GE.U32.OR P1, PT, R7, R6, P1 ;  /* 0x000000060700720c */ /* 0x004fe40000f26470 */
[----:B------:R-:W-:Y:S02]  /*0240*/  PRMT R17, RZ, 0x7610, R17 ;  /* 0x00007610ff117816 */ /* 0x000fe40000000011 */
[----:B------:R-:W-:-:S07]  /*0250*/  PRMT R19, RZ, 0x7610, R19 ;  /* 0x00007610ff137816 */ /* 0x000fce0000000013 */
[----:B------:R-:W0:Y:S08]  /*0260*/  @!P0 LDC.64 R2, c[0x0][0x388] ;  /* 0x0000e200ff028b82 */ /* 0x000e300000000a00 */
[----:B------:R-:W1:Y:S01]  /*0270*/  @!P1 LDC.64 R4, c[0x0][0x390] ;  /* 0x0000e400ff049b82 */ /* 0x000e620000000a00 */
[----:B0-----:R-:W-:-:S05]  /*0280*/  @!P0 IADD3 R2, P2, PT, R11, R2, RZ ;  /* 0x000000020b028210 */ /* 0x001fca0007f5e0ff */
[----:B------:R-:W-:Y:S01]  /*0290*/  @!P0 IMAD.X R3, RZ, RZ, R3, P2 ;  /* 0x000000ffff038224 */ /* 0x000fe200010e0603 */
[----:B-1----:R-:W-:-:S04]  /*02a0*/  @!P1 IADD3 R4, P3, PT, R15, R4, RZ ;  /* 0x000000040f049210 */ /* 0x002fc80007f7e0ff */
[----:B------:R-:W2:Y:S01]  /*02b0*/  @!P0 LDG.E.U8.CONSTANT R17, desc[UR8][R2.64] ;  /* 0x0000000802118981 */ /* 0x000ea2000c1e9100 */
[----:B------:R-:W-:-:S05]  /*02c0*/  @!P1 IMAD.X R5, RZ, RZ, R5, P3 ;  /* 0x000000ffff059224 */ /* 0x000fca00018e0605 */
[----:B------:R-:W3:Y:S01]  /*02d0*/  @!P1 LDG.E.U8.CONSTANT R19, desc[UR8][R4.64] ;  /* 0x0000000804139981 */ /* 0x000ee2000c1e9100 */
[----:B------:R-:W-:-:S04]  /*02e0*/  UIADD3 UR6, UPT, UPT, UR6, 0x1, URZ ;  /* 0x0000000106067890 */ /* 0x000fc8000fffe0ff */
[----:B------:R-:W-:Y:S01]  /*02f0*/  UISETP.NE.AND UP0, UPT, UR6, URZ, UPT ;  /* 0x000000ff0600728c */ /* 0x000fe2000bf05270 */
[----:B------:R-:W-:Y:S02]  /*0300*/  VIADD R13, R13, 0x10 ;  /* 0x000000100d0d7836 */ /* 0x000fe40000000000 */
[----:B------:R-:W-:Y:S02]  /*0310*/  VIADD R9, R9, 0x10 ;  /* 0x0000001009097836 */ /* 0x000fe40000000000 */
[----:B------:R-:W-:Y:S02]  /*0320*/  VIADD R11, R11, 0x10 ;  /* 0x000000100b0b7836 */ /* 0x000fe40000000000 */
[----:B------:R-:W-:Y:S01]  /*0330*/  IMAD R15, R6, 0x10, R15 ;  /* 0x00000010060f7824 */ /* 0x000fe200078e020f */
[----:B--2---:R-:W-:Y:S04]  /*0340*/  STS.U8 [R14], R17 ;  /* 0x000000110e007388 */ /* 0x004fe80000000000 */
[----:B---3--:R-:W-:Y:S01]  /*0350*/  STS.U8 [R8], R19 ;  /* 0x0000001308007388 */ /* 0x008fe20000000000 */
[----:B------:R-:W-:Y:S06]  /*0360*/  BAR.SYNC.DEFER_BLOCKING 0x0 ;  /* 0x0000000000007b1d */ /* 0x000fec0000010000 */
[----:B------:R-:W-:Y:S04]  /*0370*/  LDS.U8 R20, [R12+0x10] ;  /* 0x000010000c147984 */ /* 0x000fe80000000000 */
[----:B------:R-:W0:Y:S04]  /*0380*/  LDS.U8 R23, [R12] ;  /* 0x000000000c177984 */ /* 0x000e280000000000 */
[----:B------:R-:W-:Y:S04]  /*0390*/  LDS.U8 R18, [R12+0x30] ;  /* 0x000030000c127984 */ /* 0x000fe80000000000 */
[----:B------:R-:W1:Y:S04]  /*03a0*/  LDS.U8 R21, [R12+0x20] ;  /* 0x000020000c157984 */ /* 0x000e680000000000 */
[----:B------:R-:W-:Y:S04]  /*03b0*/  LDS.U8 R22, [R10+0x3] ;  /* 0x000003000a167984 */ /* 0x000fe80000000000 */
[----:B------:R-:W2:Y:S04]  /*03c0*/  LDS.U8 R25, [R10+0x2] ;  /* 0x000002000a197984 */ /* 0x000ea80000000000 */
[----:B------:R-:W-:Y:S04]  /*03d0*/  LDS.U8 R4, [R12+0x70] ;  /* 0x000070000c047984 */ /* 0x000fe80000000000 */
[----:B------:R-:W3:Y:S04]  /*03e0*/  LDS.U8 R5, [R12+0x60] ;  /* 0x000060000c057984 */ /* 0x000ee80000000000 */
[----:B------:R-:W-:Y:S04]  /*03f0*/  LDS.U8 R24, [R10+0x1] ;  /* 0x000001000a187984 */ /* 0x000fe80000000000 */
[----:B------:R-:W4:Y:S04]  /*0400*/  LDS.U8 R27, [R10] ;  /* 0x000000000a1b7984 */ /* 0x000f280000000000 */
[----:B------:R-:W-:Y:S04]  /*0410*/  LDS.U8 R2, [R12+0x50] ;  /* 0x000050000c027984 */ /* 0x000fe80000000000 */
[----:B------:R-:W5:Y:S01]  /*0420*/  LDS.U8 R3, [R12+0x40] ;  /* 0x000040000c037984 */ /* 0x000f620000000000 */
[----:B0-----:R-:W-:-:S03]  /*0430*/  PRMT R20, R23, 0x3340, R20 ;  /* 0x0000334017147816 */ /* 0x001fc60000000014 */
[----:B------:R-:W-:Y:S01]  /*0440*/  LDS.U8 R19, [R12+0xa0] ;  /* 0x0000a0000c137984 */ /* 0x000fe20000000000 */
[----:B-1----:R-:W-:-:S03]  /*0450*/  PRMT R17, R21, 0x3340, R18 ;  /* 0x0000334015117816 */ /* 0x002fc60000000012 */
[----:B------:R-:W-:Y:S01]  /*0460*/  LDS.U8 R23, [R10+0x7] ;  /* 0x000007000a177984 */ /* 0x000fe20000000000 */
[----:B------:R-:W-:-:S03]  /*0470*/  PRMT R17, R20, 0x5410, R17 ;  /* 0x0000541014117816 */ /* 0x000fc60000000011 */
[----:B------:R-:W-:Y:S01]  /*0480*/  LDS.U8 R26, [R10+0x4] ;  /* 0x000004000a1a7984 */ /* 0x000fe20000000000 */
[----:B--2---:R-:W-:-:S03]  /*0490*/  PRMT R18, R25, 0x3340, R22 ;  /* 0x0000334019127816 */ /* 0x004fc60000000016 */
[----:B------:R-:W-:Y:S04]  /*04a0*/  LDS.U8 R20, [R12+0x80] ;  /* 0x000080000c147984 */ /* 0x000fe80000000000 */
[----:B------:R-:W0:Y:S01]  /*04b0*/  LDS.U8 R22, [R12+0xb0] ;  /* 0x0000b0000c167984 */ /* 0x000e220000000000 */
[----:B---3--:R-:W-:-:S03]  /*04c0*/  PRMT R4, R5, 0x3340, R4 ;  /* 0x0000334005047816 */ /* 0x008fc60000000004 */
[----:B------:R-:W1:Y:S04]  /*04d0*/  LDS.U8 R25, [R10+0x5] ;  /* 0x000005000a197984 */ /* 0x000e680000000000 */
[----:B------:R-:W2:Y:S01]  /*04e0*/  LDS.U8 R5, [R12+0x90] ;  /* 0x000090000c057984 */ /* 0x000ea20000000000 */
[----:B----4-:R-:W-:-:S03]  /*04f0*/  PRMT R27, R27, 0x3340, R24 ;  /* 0x000033401b1b7816 */ /* 0x010fc60000000018 */
[----:B------:R-:W3:Y:S01]  /*0500*/  LDS.U8 R24, [R10+0x6] ;  /* 0x000006000a187984 */ /* 0x000ee20000000000 */
[----:B-----5:R-:W-:-:S03]  /*0510*/  PRMT R21, R3, 0x3340, R2 ;  /* 0x0000334003157816 */ /* 0x020fc60000000002 */
[----:B------:R-:W-:Y:S04]  /*0520*/  LDS.U8 R2, [R10+0xb] ;  /* 0x00000b000a027984 */ /* 0x000fe80000000000 */
[----:B------:R-:W4:Y:S01]  /*0530*/  LDS.U8 R3, [R10+0xa] ;  /* 0x00000a000a037984 */ /* 0x000f220000000000 */
[----:B------:R-:W-:Y:S02]  /*0540*/  PRMT R18, R27, 0x5410, R18 ;  /* 0x000054101b127816 */ /* 0x000fe40000000012 */
[----:B------:R-:W-:Y:S01]  /*0550*/  PRMT R4, R21, 0x5410, R4 ;  /* 0x0000541015047816 */ /* 0x000fe20000000004 */
[----:B------:R-:W-:Y:S02]  /*0560*/  LDS.U8 R27, [R10+0xe] ;  /* 0x00000e000a1b7984 */ /* 0x000fe40000000000 */
[----:B------:R-:W-:-:S02]  /*0570*/  IDP.4A.S8.S8 R17, R17, R18, R16 ;  /* 0x0000001211117226 */ /* 0x000fc40000000610 */
[----:B------:R-:W-:Y:S04]  /*0580*/  LDS.U8 R18, [R10+0x9] ;  /* 0x000009000a127984 */ /* 0x000fe80000000000 */
[----:B------:R-:W-:Y:S01]  /*0590*/  LDS.U8 R21, [R12+0xe0] ;  /* 0x0000e0000c157984 */ /* 0x000fe20000000000 */
[----:B0-----:R-:W-:-:S03]  /*05a0*/  PRMT R19, R19, 0x3340, R22 ;  /* 0x0000334013137816 */ /* 0x001fc60000000016 */
[----:B------:R-:W-:Y:S01]  /*05b0*/  LDS.U8 R16, [R10+0xd] ;  /* 0x00000d000a107984 */ /* 0x000fe20000000000 */
[----:B-1----:R-:W-:-:S03]  /*05c0*/  PRMT R26, R26, 0x3340, R25 ;  /* 0x000033401a1a7816 */ /* 0x002fc60000000019 */
[----:B------:R-:W-:Y:S01]  /*05d0*/  LDS.U8 R22, [R12+0xd0] ;  /* 0x0000d0000c167984 */ /* 0x000fe20000000000 */
[----:B--2---:R-:W-:-:S03]  /*05e0*/  PRMT R20, R20, 0x3340, R5 ;  /* 0x0000334014147816 */ /* 0x004fc60000000005 */
[----:B------:R-:W0:Y:S01]  /*05f0*/  LDS.U8 R25, [R12+0xc0] ;  /* 0x0000c0000c197984 */ /* 0x000e220000000000 */
[----:B------:R-:W-:-:S03]  /*0600*/  PRMT R5, R20, 0x5410, R19 ;  /* 0x0000541014057816 */ /* 0x000fc60000000013 */
[----:B------:R-:W1:Y:S01]  /*0610*/  LDS.U8 R19, [R10+0x8] ;  /* 0x000008000a137984 */ /* 0x000e620000000000 */
[----:B---3--:R-:W-:-:S03]  /*0620*/  PRMT R23, R24, 0x3340, R23 ;  /* 0x0000334018177816 */ /* 0x008fc60000000017 */
[----:B------:R-:W2:Y:S04]  /*0630*/  LDS.U8 R20, [R12+0xf0] ;  /* 0x0000f0000c147984 */ /* 0x000ea80000000000 */
[----:B------:R-:W3:Y:S01]  /*0640*/  LDS.U8 R24, [R10+0xf] ;  /* 0x00000f000a187984 */ /* 0x000ee20000000000 */
[----:B----4-:R-:W-:-:S03]  /*0650*/  PRMT R2, R3, 0x3340, R2 ;  /* 0x0000334003027816 */ /* 0x010fc60000000002 */
[----:B------:R-:W4:Y:S01]  /*0660*/  LDS.U8 R3, [R10+0xc] ;  /* 0x00000c000a037984 */ /* 0x000f220000000000 */
[----:B------:R-:W-:-:S05]  /*0670*/  PRMT R23, R26, 0x5410, R23 ;  /* 0x000054101a177816 */ /* 0x000fca0000000017 */
[----:B------:R-:W-:Y:S01]  /*0680*/  IDP.4A.S8.S8 R4, R4, R23, R17 ;  /* 0x0000001704047226 */ /* 0x000fe20000000611 */
[----:B0-----:R-:W-:Y:S02]  /*0690*/  PRMT R25, R25, 0x3340, R22 ;  /* 0x0000334019197816 */ /* 0x001fe40000000016 */
[----:B-1----:R-:W-:Y:S02]  /*06a0*/  PRMT R19, R19, 0x3340, R18 ;  /* 0x0000334013137816 */ /* 0x002fe40000000012 */
[----:B--2---:R-:W-:Y:S02]  /*06b0*/  PRMT R20, R21, 0x3340, R20 ;  /* 0x0000334015147816 */ /* 0x004fe40000000014 */
[----:B------:R-:W-:Y:S02]  /*06c0*/  PRMT R2, R19, 0x5410, R2 ;  /* 0x0000541013027816 */ /* 0x000fe40000000002 */
[----:B---3--:R-:W-:Y:S02]  /*06d0*/  PRMT R24, R27, 0x3340, R24 ;  /* 0x000033401b187816 */ /* 0x008fe40000000018 */
[----:B----4-:R-:W-:Y:S01]  /*06e0*/  PRMT R3, R3, 0x3340, R16 ;  /* 0x0000334003037816 */ /* 0x010fe20000000010 */
[----:B------:R-:W-:Y:S01]  /*06f0*/  IDP.4A.S8.S8 R2, R5, R2, R4 ;  /* 0x0000000205027226 */ /* 0x000fe20000000604 */
[----:B------:R-:W-:-:S02]  /*0700*/  PRMT R25, R25, 0x5410, R20 ;  /* 0x0000541019197816 */ /* 0x000fc40000000014 */
[----:B------:R-:W-:-:S05]  /*0710*/  PRMT R3, R3, 0x5410, R24 ;  /* 0x0000541003037816 */ /* 0x000fca0000000018 */
[----:B------:R-:W-:Y:S01]  /*0720*/  IDP.4A.S8.S8 R16, R25, R3, R2 ;  /* 0x0000000319107226 */ /* 0x000fe20000000602 */
[----:B------:R-:W-:Y:S06]  /*0730*/  BAR.SYNC.DEFER_BLOCKING 0x0 ;  /* 0x0000000000007b1d */ /* 0x000fec0000010000 */
[----:B------:R-:W-:Y:S05]  /*0740*/  BRA.U UP0, `(.L_x_38) ;  /* 0xfffffff900ac7547 */ /* 0x000fea000b83ffff */
[----:B------:R-:W-:-:S07]  /*0750*/  I2FP.F32.S32 R16, R16 ;  /* 0x0000001000107245 */ /* 0x000fce0000201400 */
.L_x_37:
[----:B------:R-:W0:Y:S02]  /*0760*/  LDCU.64 UR6, c[0x0][0x3a0] ;  /* 0x00007400ff0677ac */ /* 0x000e240008000a00 */
[----:B0-----:R-:W-:-:S04]  /*0770*/  ISETP.GE.U32.AND P0, PT, R7, UR7, PT ;  /* 0x0000000707007c0c */ /* 0x001fc8000bf06070 */
[----:B------:R-:W-:-:S13]  /*0780*/  ISETP.GE.U32.OR P0, PT, R0, UR6, P0 ;  /* 0x0000000600007c0c */ /* 0x000fda0008706470 */
[----:B------:R-:W-:Y:S05]  /*0790*/  @P0 EXIT ;  /* 0x000000000000094d */ /* 0x000fea0003800000 */
[----:B------:R-:W0:Y:S01]  /*07a0*/  LDC.64 R2, c[0x0][0x380] ;  /* 0x0000e000ff027b82 */ /* 0x000e220000000a00 */
[----:B------:R-:W1:Y:S01]  /*07b0*/  LDCU.64 UR4, c[0x0][0x398] ;  /* 0x00007300ff0477ac */ /* 0x000e620008000a00 */
[----:B------:R-:W-:Y:S02]  /*07c0*/  IMAD R7, R0, UR7, R7 ;  /* 0x0000000700077c24 */ /* 0x000fe4000f8e0207 */
[----:B-1----:R-:W-:-:S04]  /*07d0*/  FMUL R16, R16, UR4 ;  /* 0x0000000410107c20 */ /* 0x002fc80008400000 */
[----:B------:R-:W-:Y:S01]  /*07e0*/  FMUL R5, R16, UR5 ;  /* 0x0000000510057c20 */ /* 0x000fe20008400000 */
[----:B0-----:R-:W-:-:S05]  /*07f0*/  IMAD.WIDE.U32 R2, R7, 0x4, R2 ;  /* 0x0000000407027825 */ /* 0x001fca00078e0002 */
[----:B------:R-:W-:Y:S01]  /*0800*/  STG.E desc[UR8][R2.64], R5 ;  /* 0x0000000502007986 */ /* 0x000fe2000c101908 */
[----:B------:R-:W-:Y:S05]  /*0810*/  EXIT ;  /* 0x000000000000794d */ /* 0x000fea0003800000 */
.L_x_39:
        /* <DEDUP_REMOVED lines=14> */
.L_x_194:


//--------------------- .text.quantized_gemm_int8_kernel --------------------------
	.section	.text.quantized_gemm_int8_kernel,"ax",@progbits
	.align	128
        .global         quantized_gemm_int8_kernel
        .type           quantized_gemm_int8_kernel,@function
        .size           quantized_gemm_int8_kernel,(.L_x_195 - quantized_gemm_int8_kernel)
        .other          quantized_gemm_int8_kernel,@"STO_CUDA_ENTRY STV_DEFAULT"
quantized_gemm_int8_kernel:
.text.quantized_gemm_int8_kernel:
        /* <DEDUP_REMOVED lines=32> */
.L_x_41:
        /* <DEDUP_REMOVED lines=85> */
.L_x_40:
        /* <DEDUP_REMOVED lines=9> */
.L_x_42:
        /* <DEDUP_REMOVED lines=10> */
.L_x_195:


//--------------------- .text.compute_scale_absmax_kernel --------------------------
	.section	.text.compute_scale_absmax_kernel,"ax",@progbits
	.align	128
        .global         compute_scale_absmax_kernel
        .type           compute_scale_absmax_kernel,@function
        .size           compute_scale_absmax_kernel,(.L_x_184 - compute_scale_absmax_kernel)
        .other          compute_scale_absmax_kernel,@"STO_CUDA_ENTRY STV_DEFAULT"
compute_scale_absmax_kernel:
.text.compute_scale_absmax_kernel:
[----:B------:R-:W-:Y:S01]  /*0000*/  LDC R1, c[0x0][0x37c] ;  /* 0x0000df00ff017b82 */ /* 0x000fe20000000800 */
[----:B------:R-:W0:Y:S07]  /*0010*/  S2R R9, SR_TID.X ;  /* 0x0000000000097919 */ /* 0x000e2e0000002100 */
[----:B------:R-:W0:Y:S01]  /*0020*/  S2UR UR4, SR_CTAID.X ;  /* 0x00000000000479c3 */ /* 0x000e220000002500 */
[----:B------:R-:W1:Y:S01]  /*0030*/  LDCU UR5, c[0x0][0x390] ;  /* 0x00007200ff0577ac */ /* 0x000e620008000800 */
[----:B------:R-:W-:Y:S01]  /*0040*/  BSSY.RECONVERGENT B0, `(.L_x_43) ;  /* 0x0000011000007945 */ /* 0x000fe20003800200 */
[----:B------:R-:W-:Y:S01]  /*0050*/  IMAD.MOV.U32 R7, RZ, RZ, RZ ;  /* 0x000000ffff077224 */ /* 0x000fe200078e00ff */
[----:B------:R-:W2:Y:S04]  /*0060*/  LDCU.64 UR6, c[0x0][0x358] ;  /* 0x00006b00ff0677ac */ /* 0x000ea80008000a00 */
[----:B------:R-:W0:Y:S02]  /*0070*/  LDC R6, c[0x0][0x360] ;  /* 0x0000d800ff067b82 */ /* 0x000e240000000800 */
[----:B0-----:R-:W-:-:S05]  /*0080*/  IMAD R0, R6, UR4, R9 ;  /* 0x0000000406007c24 */ /* 0x001fca000f8e0209 */
[----:B-1----:R-:W-:-:S13]  /*0090*/  ISETP.GE.U32.AND P0, PT, R0, UR5, PT ;  /* 0x0000000500007c0c */ /* 0x002fda000bf06070 */
[----:B--2---:R-:W-:Y:S05]  /*00a0*/  @P0 BRA `(.L_x_44) ;  /* 0x0000000000280947 */ /* 0x004fea0003800000 */
[----:B------:R-:W0:Y:S01]  /*00b0*/  LDC.64 R4, c[0x0][0x388] ;  /* 0x0000e200ff047b82 */ /* 0x000e220000000a00 */
[----:B------:R-:W1:Y:S01]  /*00c0*/  LDCU UR4, c[0x0][0x370] ;  /* 0x00006e00ff0477ac */ /* 0x000e620008000800 */
[----:B------:R-:W-:Y:S02]  /*00d0*/  IMAD.MOV.U32 R7, RZ, RZ, RZ ;  /* 0x000000ffff077224 */ /* 0x000fe400078e00ff */
[----:B-1----:R-:W-:-:S07]  /*00e0*/  IMAD R11, R6, UR4, RZ ;  /* 0x00000004060b7c24 */ /* 0x002fce000f8e02ff */
.L_x_45:
[----:B0-----:R-:W-:-:S06]  /*00f0*/  IMAD.WIDE.U32 R2, R0, 0x4, R4 ;  /* 0x0000000400027825 */ /* 0x001fcc00078e0004 */
[----:B------:R-:W2:Y:S01]  /*0100*/  LDG.E.CONSTANT R2, desc[UR6][R2.64] ;  /* 0x0000000602027981 */ /* 0x000ea2000c1e9900 */
[----:B------:R-:W-:-:S05]  /*0110*/  IMAD.IADD R0, R11, 0x1, R0 ;  /* 0x000000010b007824 */ /* 0x000fca00078e0200 */
[----:B------:R-:W-:Y:S02]  /*0120*/  ISETP.GE.U32.AND P0, PT, R0, UR5, PT ;  /* 0x0000000500007c0c */ /* 0x000fe4000bf06070 */
[----:B--2---:R-:W-:-:S11]  /*0130*/  FMNMX R7, |R2|, R7, !PT ;  /* 0x0000000702077209 */ /* 0x004fd60007800200 */
[----:B------:R-:W-:Y:S05]  /*0140*/  @!P0 BRA `(.L_x_45) ;  /* 0xfffffffc00e88947 */ /* 0x000fea000383ffff */
.L_x_44:
[----:B------:R-:W-:Y:S05]  /*0150*/  BSYNC.RECONVERGENT B0 ;  /* 0x0000000000007941 */ /* 0x000fea0003800200 */
.L_x_43:
[----:B------:R-:W0:Y:S01]  /*0160*/  S2UR UR5, SR_CgaCtaId ;  /* 0x00000000000579c3 */ /* 0x000e220000008800 */
[----:B------:R-:W-:Y:S01]  /*0170*/  UMOV UR4, 0x400 ;  /* 0x0000040000047882 */ /* 0x000fe20000000000 */
[----:B------:R-:W-:Y:S02]  /*0180*/  ISETP.GE.U32.AND P1, PT, R6, 0x2, PT ;  /* 0x000000020600780c */ /* 0x000fe40003f26070 */
[----:B------:R-:W-:Y:S01]  /*0190*/  ISETP.NE.AND P0, PT, R9, RZ, PT ;  /* 0x000000ff0900720c */ /* 0x000fe20003f05270 */
[----:B0-----:R-:W-:-:S06]  /*01a0*/  ULEA UR4, UR5, UR4, 0x18 ;  /* 0x0000000405047291 */ /* 0x001fcc000f8ec0ff */
[----:B------:R-:W-:-:S05]  /*01b0*/  LEA R0, R9, UR4, 0x2 ;  /* 0x0000000409007c11 */ /* 0x000fca000f8e10ff */
[----:B------:R0:W-:Y:S01]  /*01c0*/  STS [R0], R7 ;  /* 0x0000000700007388 */ /* 0x0001e20000000800 */
[----:B------:R-:W-:Y:S06]  /*01d0*/  BAR.SYNC.DEFER_BLOCKING 0x0 ;  /* 0x0000000000007b1d */ /* 0x000fec0000010000 */
[----:B------:R-:W-:Y:S05]  /*01e0*/  @!P1 BRA `(.L_x_46) ;  /* 0x00000000002c9947 */ /* 0x000fea0003800000 */
.L_x_47:
[----:B------:R-:W-:-:S04]  /*01f0*/  SHF.R.U32.HI R4, RZ, 0x1, R6 ;  /* 0x00000001ff047819 */ /* 0x000fc80000011606 */
[----:B------:R-:W-:-:S13]  /*0200*/  ISETP.GE.U32.AND P1, PT, R9, R4, PT ;  /* 0x000000040900720c */ /* 0x000fda0003f26070 */
[----:B------:R-:W-:Y:S01]  /*0210*/  @!P1 IMAD R3, R4, 0x4, R0 ;  /* 0x0000000404039824 */ /* 0x000fe200078e0200 */
[----:B------:R-:W-:Y:S05]  /*0220*/  @!P1 LDS R2, [R0] ;  /* 0x0000000000029984 */ /* 0x000fea0000000800 */
[----:B------:R-:W1:Y:S02]  /*0230*/  @!P1 LDS R3, [R3] ;  /* 0x0000000003039984 */ /* 0x000e640000000800 */
[----:B-1----:R-:W-:-:S05]  /*0240*/  @!P1 FMNMX R5, R2, R3, !PT ;  /* 0x0000000302059209 */ /* 0x002fca0007800000 */
[----:B------:R1:W-:Y:S01]  /*0250*/  @!P1 STS [R0], R5 ;  /* 0x0000000500009388 */ /* 0x0003e20000000800 */
[----:B------:R-:W-:Y:S01]  /*0260*/  BAR.SYNC.DEFER_BLOCKING 0x0 ;  /* 0x0000000000007b1d */ /* 0x000fe20000010000 */
[----:B------:R-:W-:Y:S01]  /*0270*/  ISETP.GT.U32.AND P1, PT, R6, 0x3, PT ;  /* 0x000000030600780c */ /* 0x000fe20003f24070 */
[----:B------:R-:W-:-:S12]  /*0280*/  IMAD.MOV.U32 R6, RZ, RZ, R4 ;  /* 0x000000ffff067224 */ /* 0x000fd800078e0004 */
[----:B-1----:R-:W-:Y:S05]  /*0290*/  @P1 BRA `(.L_x_47) ;  /* 0xfffffffc00d41947 */ /* 0x002fea000383ffff */
.L_x_46:
[----:B------:R-:W-:Y:S05]  /*02a0*/  @P0 EXIT ;  /* 0x000000000000094d */ /* 0x000fea0003800000 */
[----:B------:R-:W1:Y:S01]  /*02b0*/  S2UR UR5, SR_CgaCtaId ;  /* 0x00000000000579c3 */ /* 0x000e620000008800 */
[----:B------:R-:W-:-:S07]  /*02c0*/  UMOV UR4, 0x400 ;  /* 0x0000040000047882 */ /* 0x000fce0000000000 */
[----:B------:R-:W2:Y:S01]  /*02d0*/  LDC R5, c[0x0][0x394] ;  /* 0x0000e500ff057b82 */ /* 0x000ea20000000800 */
[----:B-1----:R-:W-:Y:S01]  /*02e0*/  ULEA UR4, UR5, UR4, 0x18 ;  /* 0x0000000405047291 */ /* 0x002fe2000f8ec0ff */
[----:B--2---:R-:W1:Y:S08]  /*02f0*/  MUFU.RCP R2, R5 ;  /* 0x0000000500027308 */ /* 0x004e700000001000 */
[----:B0-----:R-:W0:Y:S01]  /*0300*/  LDS R0, [UR4] ;  /* 0x00000004ff007984 */ /* 0x001e220008000800 */
[----:B-1----:R-:W-:-:S04]  /*0310*/  FFMA R3, R2, -R5, 1 ;  /* 0x3f80000002037423 */ /* 0x002fc80000000805 */
[----:B------:R-:W-:Y:S01]  /*0320*/  FFMA R3, R2, R3, R2 ;  /* 0x0000000302037223 */ /* 0x000fe20000000002 */
[----:B0-----:R-:W0:Y:S03]  /*0330*/  FCHK P0, R0, R5 ;  /* 0x0000000500007302 */ /* 0x001e260000000000 */
[----:B------:R-:W-:-:S04]  /*0340*/  FFMA R2, R0, R3, RZ ;  /* 0x0000000300027223 */ /* 0x000fc800000000ff */
[----:B------:R-:W-:-:S04]  /*0350*/  FFMA R4, R2, -R5, R0 ;  /* 0x8000000502047223 */ /* 0x000fc80000000000 */
[----:B------:R-:W-:Y:S01]  /*0360*/  FFMA R4, R3, R4, R2 ;  /* 0x0000000403047223 */ /* 0x000fe20000000002 */
[----:B0-----:R-:W-:Y:S06]  /*0370*/  @!P0 BRA `(.L_x_48) ;  /* 0x0000000000088947 */ /* 0x001fec0003800000 */
[----:B------:R-:W-:-:S07]  /*0380*/  MOV R2, 0x3a0 ;  /* 0x000003a000027802 */ /* 0x000fce0000000f00 */
[----:B------:R-:W-:Y:S05]  /*0390*/  CALL.REL.NOINC `($__internal_1_$__cuda_sm3x_div_rn_noftz_f32_slowpath) ;  /* 0x0000000000107944 */ /* 0x000fea0003c00000 */
.L_x_48:
[----:B------:R-:W0:Y:S01]  /*03a0*/  LDC.64 R2, c[0x0][0x380] ;  /* 0x0000e000ff027b82 */ /* 0x000e220000000a00 */
[----:B------:R-:W-:-:S05]  /*03b0*/  FMNMX.NAN R5, R4, 1.00000001335143196e-10, !PT ;  /* 0x2edbe6ff04057809 */ /* 0x000fca0007820000 */
[----:B0-----:R-:W-:Y:S01]  /*03c0*/  REDG.E.MAX.S32.STRONG.GPU desc[UR6][R2.64], R5 ;  /* 0x000000050200798e */ /* 0x001fe2000d12e306 */
[----:B------:R-:W-:Y:S05]  /*03d0*/  EXIT ;  /* 0x000000000000794d */ /* 0x000fea0003800000 */
        .weak           $__internal_1_$__cuda_sm3x_div_rn_noftz_f32_slowpath
        .type           $__internal_1_$__cuda_sm3x_div_rn_noftz_f32_slowpath,@function
        .size           $__internal_1_$__cuda_sm3x_div_rn_noftz_f32_slowpath,(.L_x_184 - $__internal_1_$__cuda_sm3x_div_rn_noftz_f32_slowpath)
$__internal_1_$__cuda_sm3x_div_rn_noftz_f32_slowpath:
[----:B------:R-:W0:Y:S01]  /*03e0*/  LDC R3, c[0x0][0x394] ;  /* 0x0000e500ff037b82 */ /* 0x000e220000000800 */
[--C-:B------:R-:W-:Y:S01]  /*03f0*/  SHF.R.U32.HI R4, RZ, 0x17, R0.reuse ;  /* 0x00000017ff047819 */ /* 0x100fe20000011600 */
[----:B------:R-:W-:-:S03]  /*0400*/  IMAD.MOV.U32 R6, RZ, RZ, R0 ;  /* 0x000000ffff067224 */ /* 0x000fc600078e0000 */
[----:B------:R-:W-:-:S03]  /*0410*/  LOP3.LUT R4, R4, 0xff, RZ, 0xc0, !PT ;  /* 0x000000ff04047812 */ /* 0x000fc600078ec0ff */
[----:B------:R-:W1:Y:S02]  /*0420*/  LDC R7, c[0x0][0x394] ;  /* 0x0000e500ff077b82 */ /* 0x000e640000000800 */
[----:B------:R-:W-:Y:S01]  /*0430*/  VIADD R9, R4, 0xffffffff ;  /* 0xffffffff04097836 */ /* 0x000fe20000000000 */
[----:B0-----:R-:W-:-:S04]  /*0440*/  SHF.R.U32.HI R5, RZ, 0x17, R3 ;  /* 0x00000017ff057819 */ /* 0x001fc80000011603 */
[----:B------:R-:W-:-:S05]  /*0450*/  LOP3.LUT R5, R5, 0xff, RZ, 0xc0, !PT ;  /* 0x000000ff05057812 */ /* 0x000fca00078ec0ff */
[----:B------:R-:W-:-:S05]  /*0460*/  VIADD R10, R5, 0xffffffff ;  /* 0xffffffff050a7836 */ /* 0x000fca0000000000 */
[----:B------:R-:W-:-:S04]  /*0470*/  ISETP.GT.U32.AND P0, PT, R10, 0xfd, PT ;  /* 0x000000fd0a00780c */ /* 0x000fc80003f04070 */
[----:B------:R-:W-:-:S13]  /*0480*/  ISETP.GT.U32.OR P0, PT, R9, 0xfd, P0 ;  /* 0x000000fd0900780c */ /* 0x000fda0000704470 */
[----:B------:R-:W-:Y:S01]  /*0490*/  @!P0 IMAD.MOV.U32 R8, RZ, RZ, RZ ;  /* 0x000000ffff088224 */ /* 0x000fe200078e00ff */
[----:B-1----:R-:W-:Y:S06]  /*04a0*/  @!P0 BRA `(.L_x_49) ;  /* 0x00000000005c8947 */ /* 0x002fec0003800000 */
        /* <DEDUP_REMOVED lines=21> */
[----:B------:R-:W-:Y:S02]  /*0600*/  @!P1 FFMA R7, R3, 1.84467440737095516160e+19, RZ ;  /* 0x5f80000003079823 */ /* 0x000fe400000000ff */
[----:B------:R-:W-:-:S07]  /*0610*/  @!P1 VIADD R8, R8, 0x40 ;  /* 0x0000004008089836 */ /* 0x000fce0000000000 */
.L_x_49:
[----:B------:R-:W-:Y:S01]  /*0620*/  LEA R0, R5, 0xc0800000, 0x17 ;  /* 0xc080000005007811 */ /* 0x000fe200078eb8ff */
[----:B------:R-:W-:-:S04]  /*0630*/  VIADD R4, R4, 0xffffff81 ;  /* 0xffffff8104047836 */ /* 0x000fc80000000000 */
[----:B------:R-:W-:Y:S01]  /*0640*/  IMAD.IADD R7, R7, 0x1, -R0 ;  /* 0x0000000107077824 */ /* 0x000fe200078e0a00 */
[C---:B------:R-:W-:Y:S01]  /*0650*/  IADD3 R5, PT, PT, R4.reuse, 0x7f, -R5 ;  /* 0x0000007f04057810 */ /* 0x040fe20007ffe805 */
[----:B------:R-:W-:Y:S02]  /*0660*/  IMAD R0, R4, -0x800000, R6 ;  /* 0xff80000004007824 */ /* 0x000fe400078e0206 */
[----:B------:R-:W0:Y:S01]  /*0670*/  MUFU.RCP R3, R7 ;  /* 0x0000000700037308 */ /* 0x000e220000001000 */
[----:B------:R-:W-:Y:S01]  /*0680*/  FADD.FTZ R9, -R7, -RZ ;  /* 0x800000ff07097221 */ /* 0x000fe20000010100 */
[----:B------:R-:W-:-:S03]  /*0690*/  IMAD.IADD R5, R5, 0x1, R8 ;  /* 0x0000000105057824 */ /* 0x000fc600078e0208 */
        /* <DEDUP_REMOVED lines=8> */
[----:B------:R-:W-:-:S05]  /*0720*/  LOP3.LUT R0, R0, 0xff, RZ, 0xc0, !PT ;  /* 0x000000ff00007812 */ /* 0x000fca00078ec0ff */
[----:B------:R-:W-:-:S04]  /*0730*/  IMAD.IADD R8, R0, 0x1, R5 ;  /* 0x0000000100087824 */ /* 0x000fc800078e0205 */
        /* <DEDUP_REMOVED lines=10> */
[-CC-:B------:R-:W-:Y:S01]  /*07e0*/  FFMA.RZ R0, R10, R6.reuse, R11.reuse ;  /* 0x000000060a007223 */ /* 0x180fe2000000c00b */
[----:B------:R-:W-:Y:S02]  /*07f0*/  VIADD R7, R8, 0x20 ;  /* 0x0000002008077836 */ /* 0x000fe40000000000 */
[-CC-:B------:R-:W-:Y:S01]  /*0800*/  FFMA.RM R5, R10, R6.reuse, R11.reuse ;  /* 0x000000060a057223 */ /* 0x180fe2000000400b */
[----:B------:R-:W-:Y:S02]  /*0810*/  ISETP.NE.AND P2, PT, R8, RZ, PT ;  /* 0x000000ff0800720c */ /* 0x000fe40003f45270 */
[----:B------:R-:W-:Y:S01]  /*0820*/  LOP3.LUT R4, R0, 0x7fffff, RZ, 0xc0, !PT ;  /* 0x007fffff00047812 */ /* 0x000fe200078ec0ff */
[----:B------:R-:W-:Y:S01]  /*0830*/  FFMA.RP R0, R10, R6, R11 ;  /* 0x000000060a007223 */ /* 0x000fe2000000800b */
[----:B------:R-:W-:Y:S01]  /*0840*/  IMAD.MOV R6, RZ, RZ, -R8 ;  /* 0x000000ffff067224 */ /* 0x000fe200078e0a08 */
[----:B------:R-:W-:Y:S02]  /*0850*/  ISETP.NE.AND P1, PT, R8, RZ, PT ;  /* 0x000000ff0800720c */ /* 0x000fe40003f25270 */
[----:B------:R-:W-:-:S02]  /*0860*/  LOP3.LUT R4, R4, 0x800000, RZ, 0xfc, !PT ;  /* 0x0080000004047812 */ /* 0x000fc400078efcff */
[----:B------:R-:W-:Y:S02]  /*0870*/  FSETP.NEU.FTZ.AND P0, PT, R0, R5, PT ;  /* 0x000000050000720b */ /* 0x000fe40003f1d000 */
[----:B------:R-:W-:Y:S02]  /*0880*/  SHF.L.U32 R7, R4, R7, RZ ;  /* 0x0000000704077219 */ /* 0x000fe400000006ff */
[----:B------:R-:W-:Y:S02]  /*0890*/  SEL R5, R6, RZ, P2 ;  /* 0x000000ff06057207 */ /* 0x000fe40001000000 */
[----:B------:R-:W-:Y:S02]  /*08a0*/  ISETP.NE.AND P1, PT, R7, RZ, P1 ;  /* 0x000000ff0700720c */ /* 0x000fe40000f25270 */
[----:B------:R-:W-:Y:S02]  /*08b0*/  SHF.R.U32.HI R5, RZ, R5, R4 ;  /* 0x00000005ff057219 */ /* 0x000fe40000011604 */
[----:B------:R-:W-:-:S02]  /*08c0*/  PLOP3.LUT P0, PT, P0, P1, PT, 0xf8, 0x8f ;  /* 0x00000000008f781c */ /* 0x000fc40000703f70 */
[----:B------:R-:W-:Y:S02]  /*08d0*/  SHF.R.U32.HI R7, RZ, 0x1, R5 ;  /* 0x00000001ff077819 */ /* 0x000fe40000011605 */
[----:B------:R-:W-:-:S04]  /*08e0*/  SEL R0, RZ, 0x1, !P0 ;  /* 0x00000001ff007807 */ /* 0x000fc80004000000 */
[----:B------:R-:W-:-:S04]  /*08f0*/  LOP3.LUT R0, R0, 0x1, R7, 0xf8, !PT ;  /* 0x0000000100007812 */ /* 0x000fc800078ef807 */
[----:B------:R-:W-:-:S05]  /*0900*/  LOP3.LUT R0, R0, R5, RZ, 0xc0, !PT ;  /* 0x0000000500007212 */ /* 0x000fca00078ec0ff */
[----:B------:R-:W-:-:S05]  /*0910*/  IMAD.IADD R0, R7, 0x1, R0 ;  /* 0x0000000107007824 */ /* 0x000fca00078e0200 */
[----:B------:R-:W-:Y:S01]  /*0920*/  LOP3.LUT R3, R0, R3, RZ, 0xfc, !PT ;  /* 0x0000000300037212 */ /* 0x000fe200078efcff */
[----:B------:R-:W-:Y:S06]  /*0930*/  BRA `(.L_x_56) ;  /* 0x0000000000347947 */ /* 0x000fec0003800000 */
.L_x_55:
[----:B------:R-:W-:-:S04]  /*0940*/  LOP3.LUT R3, R3, 0x80000000, RZ, 0xc0, !PT ;  /* 0x8000000003037812 */ /* 0x000fc800078ec0ff */
[----:B------:R-:W-:Y:S01]  /*0950*/  LOP3.LUT R3, R3, 0x7f800000, RZ, 0xfc, !PT ;  /* 0x7f80000003037812 */ /* 0x000fe200078efcff */
[----:B------:R-:W-:Y:S06]  /*0960*/  BRA `(.L_x_56) ;  /* 0x0000000000287947 */ /* 0x000fec0003800000 */
.L_x_54:
[----:B------:R-:W-:Y:S01]  /*0970*/  IMAD R3, R5, 0x800000, R3 ;  /* 0x0080000005037824 */ /* 0x000fe200078e0203 */
[----:B------:R-:W-:Y:S06]  /*0980*/  BRA `(.L_x_56) ;  /* 0x0000000000207947 */ /* 0x000fec0003800000 */
.L_x_53:
[----:B------:R-:W-:-:S04]  /*0990*/  LOP3.LUT R3, R7, 0x80000000, R6, 0x48, !PT ;  /* 0x8000000007037812 */ /* 0x000fc800078e4806 */
[----:B------:R-:W-:Y:S01]  /*09a0*/  LOP3.LUT R3, R3, 0x7f800000, RZ, 0xfc, !PT ;  /* 0x7f80000003037812 */ /* 0x000fe200078efcff */
[----:B------:R-:W-:Y:S06]  /*09b0*/  BRA `(.L_x_56) ;  /* 0x0000000000147947 */ /* 0x000fec0003800000 */
.L_x_52:
[----:B------:R-:W-:Y:S01]  /*09c0*/  LOP3.LUT R3, R7, 0x80000000, R6, 0x48, !PT ;  /* 0x8000000007037812 */ /* 0x000fe200078e4806 */
[----:B------:R-:W-:Y:S06]  /*09d0*/  BRA `(.L_x_56) ;  /* 0x00000000000c7947 */ /* 0x000fec0003800000 */
.L_x_51:
[----:B------:R-:W0:Y:S01]  /*09e0*/  MUFU.RSQ R3, -QNAN ;  /* 0xffc0000000037908 */ /* 0x000e220000001400 */
[----:B------:R-:W-:Y:S05]  /*09f0*/  BRA `(.L_x_56) ;  /* 0x0000000000047947 */ /* 0x000fea0003800000 */
.L_x_50:
[----:B------:R-:W-:-:S07]  /*0a00*/  FADD.FTZ R3, R0, R3 ;  /* 0x0000000300037221 */ /* 0x000fce0000010000 */
.L_x_56:
[----:B0-----:R-:W-:Y:S02]  /*0a10*/  IMAD.MOV.U32 R4, RZ, RZ, R3 ;  /* 0x000000ffff047224 */ /* 0x001fe400078e0003 */
[----:B------:R-:W-:-:S04]  /*0a20*/  IMAD.MOV.U32 R3, RZ, RZ, 0x0 ;  /* 0x00000000ff037424 */ /* 0x000fc800078e00ff */
[----:B------:R-:W-:Y:S05]  /*0a30*/  RET.REL.NODEC R2 `(compute_scale_absmax_kernel) ;  /* 0xfffffff402707950 */ /* 0x000fea0003c3ffff */
.L_x_57:
        /* <DEDUP_REMOVED lines=12> */
.L_x_184:


//--------------------- .text.find_minmax_kernel  --------------------------
	.section	.text.find_minmax_kernel,"ax",@progbits
	.align	128
        .global         find_minmax_kernel
        .type           find_minmax_kernel,@function
        .size           find_minmax_kernel,(.L_x_197 - find_minmax_kernel)
        .other          find_minmax_kernel,@"STO_CUDA_ENTRY STV_DEFAULT"
find_minmax_kernel:
.text.find_minmax_kernel:
[----:B------:R-:W-:Y:S01]  /*0000*/  LDC R1, c[0x0][0x37c] ;  /* 0x0000df00ff017b82 */ /* 0x000fe20000000800 */
[----:B------:R-:W0:Y:S01]  /*0010*/  S2R R10, SR_TID.X ;  /* 0x00000000000a7919 */ /* 0x000e220000002100 */
[----:B------:R-:W1:Y:S01]  /*0020*/  LDCU UR4, c[0x0][0x360] ;  /* 0x00006c00ff0477ac */ /* 0x000e620008000800 */
[----:B------:R-:W-:Y:S01]  /*0030*/  MOV R2, 0x400 ;  /* 0x0000040000027802 */ /* 0x000fe20000000f00 */
[----:B------:R-:W-:Y:S01]  /*0040*/  BSSY.RECONVERGENT B0, `(.L_x_58) ;  /* 0x000001b000007945 */ /* 0x000fe20003800200 */
[----:B------:R-:W0:Y:S01]  /*0050*/  S2R R5, SR_CTAID.X ;  /* 0x0000000000057919 */ /* 0x000e220000002500 */
[----:B------:R-:W2:Y:S01]  /*0060*/  LDCU UR5, c[0x0][0x398] ;  /* 0x00007300ff0577ac */ /* 0x000ea20008000800 */
[----:B------:R-:W-:Y:S01]  /*0070*/  IMAD.MOV.U32 R7, RZ, RZ, -0x2feafd07 ;  /* 0xd01502f9ff077424 */ /* 0x000fe200078e00ff */
[----:B------:R-:W3:Y:S01]  /*0080*/  S2R R3, SR_CgaCtaId ;  /* 0x0000000000037919 */ /* 0x000ee20000008800 */
[----:B------:R-:W4:Y:S01]  /*0090*/  LDCU.64 UR6, c[0x0][0x358] ;  /* 0x00006b00ff0677ac */ /* 0x000f220008000a00 */
[----:B------:R-:W-:-:S02]  /*00a0*/  IMAD.MOV.U32 R8, RZ, RZ, 0x501502f9 ;  /* 0x501502f9ff087424 */ /* 0x000fc400078e00ff */
[----:B-1----:R-:W-:Y:S02]  /*00b0*/  IMAD.U32 R6, RZ, RZ, UR4 ;  /* 0x00000004ff067e24 */ /* 0x002fe4000f8e00ff */
[----:B0-----:R-:W-:Y:S01]  /*00c0*/  IMAD R0, R5, UR4, R10 ;  /* 0x0000000405007c24 */ /* 0x001fe2000f8e020a */
[----:B---3--:R-:W-:-:S04]  /*00d0*/  LEA R3, R3, R2, 0x18 ;  /* 0x0000000203037211 */ /* 0x008fc800078ec0ff */
[----:B--2---:R-:W-:Y:S01]  /*00e0*/  ISETP.GE.U32.AND P0, PT, R0, UR5, PT ;  /* 0x0000000500007c0c */ /* 0x004fe2000bf06070 */
[--C-:B------:R-:W-:Y:S02]  /*00f0*/  IMAD R13, R6, 0x4, R3.reuse ;  /* 0x00000004060d7824 */ /* 0x100fe400078e0203 */
[C---:B------:R-:W-:Y:S02]  /*0100*/  IMAD R9, R10.reuse, 0x4, R3 ;  /* 0x000000040a097824 */ /* 0x040fe400078e0203 */
[----:B------:R-:W-:-:S08]  /*0110*/  IMAD R12, R10, 0x4, R13 ;  /* 0x000000040a0c7824 */ /* 0x000fd000078e020d */
[----:B----4-:R-:W-:Y:S05]  /*0120*/  @P0 BRA `(.L_x_59) ;  /* 0x0000000000300947 */ /* 0x010fea0003800000 */
[----:B------:R-:W0:Y:S01]  /*0130*/  LDC.64 R4, c[0x0][0x390] ;  /* 0x0000e400ff047b82 */ /* 0x000e220000000a00 */
[----:B------:R-:W1:Y:S01]  /*0140*/  LDCU UR4, c[0x0][0x370] ;  /* 0x00006e00ff0477ac */ /* 0x000e620008000800 */
[----:B------:R-:W-:Y:S02]  /*0150*/  HFMA2 R8, -RZ, RZ, 32.65625, 4.5359134674072265625e-05 ;  /* 0x501502f9ff087431 */ /* 0x000fe400000001ff */
[----:B------:R-:W-:Y:S02]  /*0160*/  IMAD.MOV.U32 R7, RZ, RZ, -0x2feafd07 ;  /* 0xd01502f9ff077424 */ /* 0x000fe400078e00ff */
[----:B-1----:R-:W-:-:S07]  /*0170*/  IMAD R11, R6, UR4, RZ ;  /* 0x00000004060b7c24 */ /* 0x002fce000f8e02ff */
.L_x_60:
[----:B0-----:R-:W-:-:S06]  /*0180*/  IMAD.WIDE.U32 R2, R0, 0x4, R4 ;  /* 0x0000000400027825 */ /* 0x001fcc00078e0004 */
[----:B------:R-:W2:Y:S01]  /*0190*/  LDG.E.CONSTANT R2, desc[UR6][R2.64] ;  /* 0x0000000602027981 */ /* 0x000ea2000c1e9900 */
[----:B------:R-:W-:-:S05]  /*01a0*/  IMAD.IADD R0, R11, 0x1, R0 ;  /* 0x000000010b007824 */ /* 0x000fca00078e0200 */
[----:B------:R-:W-:Y:S02]  /*01b0*/  ISETP.GE.U32.AND P0, PT, R0, UR5, PT ;  /* 0x0000000500007c0c */ /* 0x000fe4000bf06070 */
[C---:B--2---:R-:W-:Y:S02]  /*01c0*/  FMNMX R8, R2.reuse, R8, PT ;  /* 0x0000000802087209 */ /* 0x044fe40003800000 */
[----:B------:R-:W-:-:S09]  /*01d0*/  FMNMX R7, R2, R7, !PT ;  /* 0x0000000702077209 */ /* 0x000fd20007800000 */
[----:B------:R-:W-:Y:S05]  /*01e0*/  @!P0 BRA `(.L_x_60) ;  /* 0xfffffffc00e48947 */ /* 0x000fea000383ffff */
.L_x_59:
[----:B------:R-:W-:Y:S05]  /*01f0*/  BSYNC.RECONVERGENT B0 ;  /* 0x0000000000007941 */ /* 0x000fea0003800200 */
.L_x_58:
[----:B------:R-:W-:Y:S01]  /*0200*/  ISETP.GE.U32.AND P0, PT, R6, 0x2, PT ;  /* 0x000000020600780c */ /* 0x000fe20003f06070 */
[----:B------:R0:W-:Y:S04]  /*0210*/  STS [R9], R8 ;  /* 0x0000000809007388 */ /* 0x0001e80000000800 */
[----:B------:R0:W-:Y:S01]  /*0220*/  STS [R12], R7 ;  /* 0x000000070c007388 */ /* 0x0001e20000000800 */
[----:B------:R-:W-:Y:S07]  /*0230*/  BAR.SYNC.DEFER_BLOCKING 0x0 ;  /* 0x0000000000007b1d */ /* 0x000fee0000010000 */
[----:B------:R-:W-:Y:S05]  /*0240*/  @!P0 BRA `(.L_x_61) ;  /* 0x00000000004c8947 */ /* 0x000fea0003800000 */
.L_x_64:
[----:B------:R-:W-:Y:S01]  /*0250*/  SHF.R.U32.HI R5, RZ, 0x1, R6 ;  /* 0x00000001ff057819 */ /* 0x000fe20000011606 */
[----:B------:R-:W-:Y:S03]  /*0260*/  BSSY.RECONVERGENT B0, `(.L_x_62) ;  /* 0x000000d000007945 */ /* 0x000fe60003800200 */
[----:B------:R-:W-:-:S13]  /*0270*/  ISETP.GE.U32.AND P0, PT, R10, R5, PT ;  /* 0x000000050a00720c */ /* 0x000fda0003f06070 */
[----:B-1----:R-:W-:Y:S05]  /*0280*/  @P0 BRA `(.L_x_63) ;  /* 0x0000000000280947 */ /* 0x002fea0003800000 */
[C---:B------:R-:W-:Y:S01]  /*0290*/  IMAD R2, R5.reuse, 0x4, R9 ;  /* 0x0000000405027824 */ /* 0x040fe200078e0209 */
[----:B------:R-:W-:Y:S01]  /*02a0*/  LDS R0, [R9] ;  /* 0x0000000009007984 */ /* 0x000fe20000000800 */
[----:B------:R-:W-:-:S03]  /*02b0*/  LEA R4, R5, R12, 0x2 ;  /* 0x0000000c05047211 */ /* 0x000fc600078e10ff */
[----:B------:R-:W1:Y:S02]  /*02c0*/  LDS R3, [R2] ;  /* 0x0000000002037984 */ /* 0x000e640000000800 */
[----:B-1----:R-:W-:-:S05]  /*02d0*/  FMNMX R0, R0, R3, PT ;  /* 0x0000000300007209 */ /* 0x002fca0003800000 */
[----:B------:R-:W-:Y:S04]  /*02e0*/  STS [R9], R0 ;  /* 0x0000000009007388 */ /* 0x000fe80000000800 */
[----:B------:R-:W-:Y:S04]  /*02f0*/  LDS R4, [R4] ;  /* 0x0000000004047984 */ /* 0x000fe80000000800 */
[----:B------:R-:W1:Y:S02]  /*0300*/  LDS R3, [R12] ;  /* 0x000000000c037984 */ /* 0x000e640000000800 */
[----:B-1----:R-:W-:-:S05]  /*0310*/  FMNMX R3, R3, R4, !PT ;  /* 0x0000000403037209 */ /* 0x002fca0007800000 */
[----:B------:R1:W-:Y:S02]  /*0320*/  STS [R12], R3 ;  /* 0x000000030c007388 */ /* 0x0003e40000000800 */
.L_x_63:
[----:B------:R-:W-:Y:S05]  /*0330*/  BSYNC.RECONVERGENT B0 ;  /* 0x0000000000007941 */ /* 0x000fea0003800200 */
.L_x_62:
[----:B------:R-:W-:Y:S01]  /*0340*/  BAR.SYNC.DEFER_BLOCKING 0x0 ;  /* 0x0000000000007b1d */ /* 0x000fe20000010000 */
[----:B------:R-:W-:Y:S01]  /*0350*/  ISETP.GT.U32.AND P0, PT, R6, 0x3, PT ;  /* 0x000000030600780c */ /* 0x000fe20003f04070 */
[----:B------:R-:W-:-:S12]  /*0360*/  IMAD.MOV.U32 R6, RZ, RZ, R5 ;  /* 0x000000ffff067224 */ /* 0x000fd800078e0005 */
[----:B------:R-:W-:Y:S05]  /*0370*/  @P0 BRA `(.L_x_64) ;  /* 0xfffffffc00b40947 */ /* 0x000fea000383ffff */
.L_x_61:
[----:B------:R-:W-:-:S13]  /*0380*/  ISETP.NE.AND P0, PT, R10, RZ, PT ;  /* 0x000000ff0a00720c */ /* 0x000fda0003f05270 */
[----:B------:R-:W-:Y:S05]  /*0390*/  @P0 EXIT ;  /* 0x000000000000094d */ /* 0x000fea0003800000 */
[----:B------:R-:W2:Y:S01]  /*03a0*/  S2UR UR5, SR_CgaCtaId ;  /* 0x00000000000579c3 */ /* 0x000ea20000008800 */
[----:B------:R-:W-:Y:S01]  /*03b0*/  UMOV UR4, 0x400 ;  /* 0x0000040000047882 */ /* 0x000fe20000000000 */
[----:B0-----:R-:W-:Y:S06]  /*03c0*/  LDS R9, [R13] ;  /* 0x000000000d097984 */ /* 0x001fec0000000800 */
[----:B-1----:R-:W0:Y:S08]  /*03d0*/  LDC.64 R2, c[0x0][0x380] ;  /* 0x0000e000ff027b82 */ /* 0x002e300000000a00 */
[----:B------:R-:W1:Y:S01]  /*03e0*/  LDC.64 R4, c[0x0][0x388] ;  /* 0x0000e200ff047b82 */ /* 0x000e620000000a00 */
[----:B--2---:R-:W-:-:S09]  /*03f0*/  ULEA UR4, UR5, UR4, 0x18 ;  /* 0x0000000405047291 */ /* 0x004fd2000f8ec0ff */
[----:B------:R-:W0:Y:S04]  /*0400*/  LDS R7, [UR4] ;  /* 0x00000004ff077984 */ /* 0x000e280008000800 */
[----:B0-----:R-:W-:Y:S04]  /*0410*/  REDG.E.MIN.S32.STRONG.GPU desc[UR6][R2.64], R7 ;  /* 0x000000070200798e */ /* 0x001fe8000c92e306 */
[----:B-1----:R-:W-:Y:S01]  /*0420*/  REDG.E.MAX.S32.STRONG.GPU desc[UR6][R4.64], R9 ;  /* 0x000000090400798e */ /* 0x002fe2000d12e306 */
[----:B------:R-:W-:Y:S05]  /*0430*/  EXIT ;  /* 0x000000000000794d */ /* 0x000fea0003800000 */
.L_x_65:
        /* <DEDUP_REMOVED lines=12> */
.L_x_197:


//--------------------- .text.dequantize_int8_to_f16_symmetric_kernel --------------------------
	.section	.text.dequantize_int8_to_f16_symmetric_kernel,"ax",@progbits
	.align	128
        .global         dequantize_int8_to_f16_symmetric_kernel
        .type           dequantize_int8_to_f16_symmetric_kernel,@function
        .size           dequantize_int8_to_f16_symmetric_kernel,(.L_x_198 - dequantize_int8_to_f16_symmetric_kernel)
        .other          dequantize_int8_to_f16_symmetric_kernel,@"STO_CUDA_ENTRY STV_DEFAULT"
dequantize_int8_to_f16_symmetric_kernel:
.text.dequantize_int8_to_f16_symmetric_kernel:
[----:B------:R-:W-:Y:S01]  /*0000*/  LDC R1, c[0x0][0x37c] ;  /* 0x0000df00ff017b82 */ /* 0x000fe20000000800 */
[----:B------:R-:W0:Y:S07]  /*0010*/  S2R R0, SR_TID.X ;  /* 0x0000000000007919 */ /* 0x000e2e0000002100 */
[----:B------:R-:W0:Y:S01]  /*0020*/  S2UR UR4, SR_CTAID.X ;  /* 0x00000000000479c3 */ /* 0x000e220000002500 */
[----:B------:R-:W1:Y:S07]  /*0030*/  LDCU UR5, c[0x0][0x394] ;  /* 0x00007280ff0577ac */ /* 0x000e6e0008000800 */
[----:B------:R-:W0:Y:S02]  /*0040*/  LDC R7, c[0x0][0x360] ;  /* 0x0000d800ff077b82 */ /* 0x000e240000000800 */
[----:B0-----:R-:W-:-:S05]  /*0050*/  IMAD R7, R7, UR4, R0 ;  /* 0x0000000407077c24 */ /* 0x001fca000f8e0200 */
[----:B-1----:R-:W-:-:S13]  /*0060*/  ISETP.GE.U32.AND P0, PT, R7, UR5, PT ;  /* 0x0000000507007c0c */ /* 0x002fda000bf06070 */
[----:B------:R-:W-:Y:S05]  /*0070*/  @P0 EXIT ;  /* 0x000000000000094d */ /* 0x000fea0003800000 */
[----:B------:R-:W0:Y:S01]  /*0080*/  LDCU.64 UR6, c[0x0][0x388] ;  /* 0x00007100ff0677ac */ /* 0x000e220008000a00 */
[----:B------:R-:W1:Y:S01]  /*0090*/  LDC.64 R2, c[0x0][0x380] ;  /* 0x0000e000ff027b82 */ /* 0x000e620000000a00 */
[----:B------:R-:W2:Y:S01]  /*00a0*/  LDCU.64 UR4, c[0x0][0x358] ;  /* 0x00006b00ff0477ac */ /* 0x000ea20008000a00 */
[----:B0-----:R-:W-:Y:S01]  /*00b0*/  IADD3 R4, P0, PT, R7, UR6, RZ ;  /* 0x0000000607047c10 */ /* 0x001fe2000ff1e0ff */
[----:B------:R-:W0:Y:S03]  /*00c0*/  LDCU UR6, c[0x0][0x390] ;  /* 0x00007200ff0677ac */ /* 0x000e260008000800 */
[----:B------:R-:W-:-:S05]  /*00d0*/  IADD3.X R5, PT, PT, RZ, UR7, RZ, P0, !PT ;  /* 0x00000007ff057c10 */ /* 0x000fca00087fe4ff */
[----:B--2---:R-:W2:Y:S01]  /*00e0*/  LDG.E.U8.CONSTANT R4, desc[UR4][R4.64] ;  /* 0x0000000404047981 */ /* 0x004ea2000c1e9100 */
[----:B-1----:R-:W-:Y:S01]  /*00f0*/  IMAD.WIDE.U32 R2, R7, 0x2, R2 ;  /* 0x0000000207027825 */ /* 0x002fe200078e0002 */
[----:B--2---:R-:W0:Y:S03]  /*0100*/  I2F.S8 R0, R4 ;  /* 0x0000000400007306 */ /* 0x004e260000001400 */
[----:B0-----:R-:W-:-:S05]  /*0110*/  FMUL R0, R0, UR6 ;  /* 0x0000000600007c20 */ /* 0x001fca0008400000 */
[----:B------:R-:W-:-:S05]  /*0120*/  F2FP.F16.F32.PACK_AB R0, RZ, R0 ;  /* 0x00000000ff00723e */ /* 0x000fca00000000ff */
[----:B------:R-:W-:Y:S01]  /*0130*/  STG.E.U16 desc[UR4][R2.64], R0 ;  /* 0x0000000002007986 */ /* 0x000fe2000c101504 */
[----:B------:R-:W-:Y:S05]  /*0140*/  EXIT ;  /* 0x000000000000794d */ /* 0x000fea0003800000 */
.L_x_66:
        /* <DEDUP_REMOVED lines=11> */
.L_x_198:


//--------------------- .text.quantize_f16_to_int8_symmetric_kernel --------------------------
	.section	.text.quantize_f16_to_int8_symmetric_kernel,"ax",@progbits
	.align	128
        .global         quantize_f16_to_int8_symmetric_kernel
        .type           quantize_f16_to_int8_symmetric_kernel,@function
        .size           quantize_f16_to_int8_symmetric_kernel,(.L_x_185 - quantize_f16_to_int8_symmetric_kernel)
        .other          quantize_f16_to_int8_symmetric_kernel,@"STO_CUDA_ENTRY STV_DEFAULT"
quantize_f16_to_int8_symmetric_kernel:
.text.quantize_f16_to_int8_symmetric_kernel:
        /* <DEDUP_REMOVED lines=8> */
[----:B------:R-:W0:Y:S01]  /*0080*/  LDC.64 R4, c[0x0][0x388] ;  /* 0x0000e200ff047b82 */ /* 0x000e220000000a00 */
[----:B------:R-:W1:Y:S07]  /*0090*/  LDCU.64 UR4, c[0x0][0x358] ;  /* 0x00006b00ff0477ac */ /* 0x000e6e0008000a00 */
[----:B------:R-:W2:Y:S01]  /*00a0*/  LDC R9, c[0x0][0x390] ;  /* 0x0000e400ff097b82 */ /* 0x000ea20000000800 */
[----:B0-----:R-:W-:-:S05]  /*00b0*/  IMAD.WIDE.U32 R4, R2, 0x2, R4 ;  /* 0x0000000202047825 */ /* 0x001fca00078e0004 */
[----:B-1----:R-:W3:Y:S01]  /*00c0*/  LDG.E.U16.CONSTANT R0, desc[UR4][R4.64] ;  /* 0x0000000404007981 */ /* 0x002ee2000c1e9500 */
[----:B------:R-:W-:Y:S01]  /*00d0*/  BSSY.RECONVERGENT B0, `(.L_x_67) ;  /* 0x000000d000007945 */ /* 0x000fe20003800200 */
[----:B--2---:R-:W0:Y:S02]  /*00e0*/  MUFU.RCP R3, R9 ;  /* 0x0000000900037308 */ /* 0x004e240000001000 */
[----:B0-----:R-:W-:-:S04]  /*00f0*/  FFMA R6, R3, -R9, 1 ;  /* 0x3f80000003067423 */ /* 0x001fc80000000809 */
[----:B------:R-:W-:Y:S01]  /*0100*/  FFMA R3, R3, R6, R3 ;  /* 0x0000000603037223 */ /* 0x000fe20000000003 */
[----:B---3--:R-:W-:-:S04]  /*0110*/  HADD2.F32 R0, -RZ, R0.H0_H0 ;  /* 0x20000000ff007230 */ /* 0x008fc80000004100 */
[----:B------:R-:W0:Y:S01]  /*0120*/  FCHK P0, R0, R9 ;  /* 0x0000000900007302 */ /* 0x000e220000000000 */
[----:B------:R-:W-:-:S04]  /*0130*/  FFMA R6, R0, R3, RZ ;  /* 0x0000000300067223 */ /* 0x000fc800000000ff */
[----:B------:R-:W-:-:S04]  /*0140*/  FFMA R7, R6, -R9, R0 ;  /* 0x8000000906077223 */ /* 0x000fc80000000000 */
[----:B------:R-:W-:Y:S01]  /*0150*/  FFMA R6, R3, R7, R6 ;  /* 0x0000000703067223 */ /* 0x000fe20000000006 */
[----:B0-----:R-:W-:Y:S06]  /*0160*/  @!P0 BRA `(.L_x_68) ;  /* 0x00000000000c8947 */ /* 0x001fec0003800000 */
[----:B------:R-:W-:-:S07]  /*0170*/  MOV R4, 0x190 ;  /* 0x0000019000047802 */ /* 0x000fce0000000f00 */
[----:B------:R-:W-:Y:S05]  /*0180*/  CALL.REL.NOINC `($__internal_2_$__cuda_sm3x_div_rn_noftz_f32_slowpath) ;  /* 0x0000000000287944 */ /* 0x000fea0003c00000 */
[----:B------:R-:W-:-:S07]  /*0190*/  IMAD.MOV.U32 R6, RZ, RZ, R0 ;  /* 0x000000ffff067224 */ /* 0x000fce00078e0000 */
.L_x_68:
[----:B------:R-:W-:Y:S05]  /*01a0*/  BSYNC.RECONVERGENT B0 ;  /* 0x0000000000007941 */ /* 0x000fea0003800200 */
.L_x_67:
[----:B------:R-:W0:Y:S01]  /*01b0*/  LDCU.64 UR6, c[0x0][0x380] ;  /* 0x00007000ff0677ac */ /* 0x000e220008000a00 */
[----:B------:R-:W1:Y:S02]  /*01c0*/  F2I.NTZ R6, R6 ;  /* 0x0000000600067305 */ /* 0x000e640000203100 */
[----:B-1----:R-:W-:Y:S02]  /*01d0*/  VIMNMX R0, PT, PT, R6, 0x7f, PT ;  /* 0x0000007f06007848 */ /* 0x002fe40003fe0100 */
[----:B0-----:R-:W-:Y:S02]  /*01e0*/  IADD3 R2, P0, PT, R2, UR6, RZ ;  /* 0x0000000602027c10 */ /* 0x001fe4000ff1e0ff */
[----:B------:R-:W-:-:S03]  /*01f0*/  VIMNMX R5, PT, PT, R0, -0x7f, !PT ;  /* 0xffffff8100057848 */ /* 0x000fc60007fe0100 */
[----:B------:R-:W-:-:S05]  /*0200*/  IMAD.X R3, RZ, RZ, UR7, P0 ;  /* 0x00000007ff037e24 */ /* 0x000fca00080e06ff */
[----:B------:R-:W-:Y:S01]  /*0210*/  STG.E.U8 desc[UR4][R2.64], R5 ;  /* 0x0000000502007986 */ /* 0x000fe2000c101104 */
[----:B------:R-:W-:Y:S05]  /*0220*/  EXIT ;  /* 0x000000000000794d */ /* 0x000fea0003800000 */
        .weak           $__internal_2_$__cuda_sm3x_div_rn_noftz_f32_slowpath
        .type           $__internal_2_$__cuda_sm3x_div_rn_noftz_f32_slowpath,@function
        .size           $__internal_2_$__cuda_sm3x_div_rn_noftz_f32_slowpath,(.L_x_185 - $__internal_2_$__cuda_sm3x_div_rn_noftz_f32_slowpath)
$__internal_2_$__cuda_sm3x_div_rn_noftz_f32_slowpath:
[----:B------:R-:W0:Y:S01]  /*0230*/  LDC R3, c[0x0][0x390] ;  /* 0x0000e400ff037b82 */ /* 0x000e220000000800 */
[--C-:B------:R-:W-:Y:S01]  /*0240*/  SHF.R.U32.HI R5, RZ, 0x17, R0.reuse ;  /* 0x00000017ff057819 */ /* 0x100fe20000011600 */
[----:B------:R-:W1:Y:S01]  /*0250*/  LDCU UR6, c[0x0][0x390] ;  /* 0x00007200ff0677ac */ /* 0x000e620008000800 */
[----:B------:R-:W-:Y:S01]  /*0260*/  BSSY.RECONVERGENT B1, `(.L_x_69) ;  /* 0x0000064000017945 */ /* 0x000fe20003800200 */
[----:B------:R-:W-:Y:S01]  /*0270*/  IMAD.MOV.U32 R7, RZ, RZ, R0 ;  /* 0x000000ffff077224 */ /* 0x000fe200078e0000 */
[----:B------:R-:W-:-:S05]  /*0280*/  LOP3.LUT R5, R5, 0xff, RZ, 0xc0, !PT ;  /* 0x000000ff05057812 */ /* 0x000fca00078ec0ff */
[----:B------:R-:W-:Y:S02]  /*0290*/  VIADD R10, R5, 0xffffffff ;  /* 0xffffffff050a7836 */ /* 0x000fe40000000000 */
[----:B-1----:R-:W-:Y:S01]  /*02a0*/  IMAD.U32 R8, RZ, RZ, UR6 ;  /* 0x00000006ff087e24 */ /* 0x002fe2000f8e00ff */
[----:B0-----:R-:W-:-:S04]  /*02b0*/  SHF.R.U32.HI R6, RZ, 0x17, R3 ;  /* 0x00000017ff067819 */ /* 0x001fc80000011603 */
[----:B------:R-:W-:-:S05]  /*02c0*/  LOP3.LUT R6, R6, 0xff, RZ, 0xc0, !PT ;  /* 0x000000ff06067812 */ /* 0x000fca00078ec0ff */
[----:B------:R-:W-:-:S05]  /*02d0*/  VIADD R11, R6, 0xffffffff ;  /* 0xffffffff060b7836 */ /* 0x000fca0000000000 */
        /* <DEDUP_REMOVED lines=27> */
.L_x_70:
[----:B------:R-:W-:Y:S01]  /*0490*/  LEA R3, R6, 0xc0800000, 0x17 ;  /* 0xc080000006037811 */ /* 0x000fe200078eb8ff */
[----:B------:R-:W-:Y:S01]  /*04a0*/  VIADD R5, R5, 0xffffff81 ;  /* 0xffffff8105057836 */ /* 0x000fe20000000000 */
[----:B------:R-:W-:Y:S03]  /*04b0*/  BSSY.RECONVERGENT B2, `(.L_x_75) ;  /* 0x0000035000027945 */ /* 0x000fe60003800200 */
        /* <DEDUP_REMOVED lines=27> */
[CCC-:B------:R-:W-:Y:S01]  /*0670*/  FFMA.RM R6, R10.reuse, R8.reuse, R7.reuse ;  /* 0x000000080a067223 */ /* 0x1c0fe20000004007 */
        /* <DEDUP_REMOVED lines=16> */
[----:B------:R-:W-:-:S05]  /*0780*/  LOP3.LUT R3, R3, R6, RZ, 0xc0, !PT ;  /* 0x0000000603037212 */ /* 0x000fca00078ec0ff */
[----:B------:R-:W-:-:S05]  /*0790*/  IMAD.IADD R3, R8, 0x1, R3 ;  /* 0x0000000108037824 */ /* 0x000fca00078e0203 */
[----:B------:R-:W-:Y:S01]  /*07a0*/  LOP3.LUT R0, R3, R0, RZ, 0xfc, !PT ;  /* 0x0000000003007212 */ /* 0x000fe200078efcff */
[----:B------:R-:W-:Y:S06]  /*07b0*/  BRA `(.L_x_78) ;  /* 0x0000000000107947 */ /* 0x000fec0003800000 */
.L_x_77:
[----:B------:R-:W-:-:S04]  /*07c0*/  LOP3.LUT R0, R0, 0x80000000, RZ, 0xc0, !PT ;  /* 0x8000000000007812 */ /* 0x000fc800078ec0ff */
[----:B------:R-:W-:Y:S01]  /*07d0*/  LOP3.LUT R0, R0, 0x7f800000, RZ, 0xfc, !PT ;  /* 0x7f80000000007812 */ /* 0x000fe200078efcff */
[----:B------:R-:W-:Y:S06]  /*07e0*/  BRA `(.L_x_78) ;  /* 0x0000000000047947 */ /* 0x000fec0003800000 */
.L_x_76:
[----:B------:R-:W-:-:S07]  /*07f0*/  IMAD R0, R6, 0x800000, R0 ;  /* 0x0080000006007824 */ /* 0x000fce00078e0200 */
.L_x_78:
[----:B------:R-:W-:Y:S05]  /*0800*/  BSYNC.RECONVERGENT B2 ;  /* 0x0000000000027941 */ /* 0x000fea0003800200 */
.L_x_75:
[----:B------:R-:W-:Y:S05]  /*0810*/  BRA `(.L_x_79) ;  /* 0x0000000000207947 */ /* 0x000fea0003800000 */
.L_x_74:
[----:B------:R-:W-:-:S04]  /*0820*/  LOP3.LUT R0, R8, 0x80000000, R7, 0x48, !PT ;  /* 0x8000000008007812 */ /* 0x000fc800078e4807 */
[----:B------:R-:W-:Y:S01]  /*0830*/  LOP3.LUT R0, R0, 0x7f800000, RZ, 0xfc, !PT ;  /* 0x7f80000000007812 */ /* 0x000fe200078efcff */
[----:B------:R-:W-:Y:S06]  /*0840*/  BRA `(.L_x_79) ;  /* 0x0000000000147947 */ /* 0x000fec0003800000 */
.L_x_73:
[----:B------:R-:W-:Y:S01]  /*0850*/  LOP3.LUT R0, R8, 0x80000000, R7, 0x48, !PT ;  /* 0x8000000008007812 */ /* 0x000fe200078e4807 */
[----:B------:R-:W-:Y:S06]  /*0860*/  BRA `(.L_x_79) ;  /* 0x00000000000c7947 */ /* 0x000fec0003800000 */
.L_x_72:
[----:B------:R-:W0:Y:S01]  /*0870*/  MUFU.RSQ R0, -QNAN ;  /* 0xffc0000000007908 */ /* 0x000e220000001400 */
[----:B------:R-:W-:Y:S05]  /*0880*/  BRA `(.L_x_79) ;  /* 0x0000000000047947 */ /* 0x000fea0003800000 */
.L_x_71:
[----:B------:R-:W-:-:S07]  /*0890*/  FADD.FTZ R0, R0, R3 ;  /* 0x0000000300007221 */ /* 0x000fce0000010000 */
.L_x_79:
[----:B------:R-:W-:Y:S05]  /*08a0*/  BSYNC.RECONVERGENT B1 ;  /* 0x0000000000017941 */ /* 0x000fea0003800200 */
.L_x_69:
[----:B------:R-:W-:-:S04]  /*08b0*/  IMAD.MOV.U32 R5, RZ, RZ, 0x0 ;  /* 0x00000000ff057424 */ /* 0x000fc800078e00ff */
[----:B0-----:R-:W-:Y:S05]  /*08c0*/  RET.REL.NODEC R4 `(quantize_f16_to_int8_symmetric_kernel) ;  /* 0xfffffff404cc7950 */ /* 0x001fea0003c3ffff */
.L_x_80:
        /* <DEDUP_REMOVED lines=11> */
.L_x_185:


//--------------------- .text.quantize_f32_to_int4_per_group_kernel --------------------------
	.section	.text.quantize_f32_to_int4_per_group_kernel,"ax",@progbits
	.align	128
        .global         quantize_f32_to_int4_per_group_kernel
        .type           quantize_f32_to_int4_per_group_kernel,@function
        .size           quantize_f32_to_int4_per_group_kernel,(.L_x_186 - quantize_f32_to_int4_per_group_kernel)
        .other          quantize_f32_to_int4_per_group_kernel,@"STO_CUDA_ENTRY STV_DEFAULT"
quantize_f32_to_int4_per_group_kernel:
.text.quantize_f32_to_int4_per_group_kernel:
        /* <DEDUP_REMOVED lines=9> */
[----:B------:R-:W0:Y:S01]  /*0090*/  LDCU UR6, c[0x0][0x39c] ;  /* 0x00007380ff0677ac */ /* 0x000e220008000800 */
[----:B------:R-:W1:Y:S01]  /*00a0*/  LDC.64 R6, c[0x0][0x390] ;  /* 0x0000e400ff067b82 */ /* 0x000e620000000a00 */
[----:B------:R-:W2:Y:S01]  /*00b0*/  LDCU.64 UR4, c[0x0][0x358] ;  /* 0x00006b00ff0477ac */ /* 0x000ea20008000a00 */
[----:B0-----:R-:W0:Y:S01]  /*00c0*/  I2F.U32.RP R0, UR6 ;  /* 0x0000000600007d06 */ /* 0x001e220008209000 */
[----:B------:R-:W-:-:S07]  /*00d0*/  LOP3.LUT R12, RZ, UR6, RZ, 0x33, !PT ;  /* 0x00000006ff0c7c12 */ /* 0x000fce000f8e33ff */
[----:B0-----:R-:W0:Y:S02]  /*00e0*/  MUFU.RCP R0, R0 ;  /* 0x0000000000007308 */ /* 0x001e240000001000 */
[----:B0-----:R-:W-:-:S06]  /*00f0*/  VIADD R4, R0, 0xffffffe ;  /* 0x0ffffffe00047836 */ /* 0x001fcc0000000000 */
[----:B------:R0:W3:Y:S02]  /*0100*/  F2I.FTZ.U32.TRUNC.NTZ R5, R4 ;  /* 0x0000000400057305 */ /* 0x0000e4000021f000 */
[----:B0-----:R-:W-:Y:S02]  /*0110*/  IMAD.MOV.U32 R4, RZ, RZ, RZ ;  /* 0x000000ffff047224 */ /* 0x001fe400078e00ff */
[----:B---3--:R-:W-:-:S04]  /*0120*/  IMAD.MOV R9, RZ, RZ, -R5 ;  /* 0x000000ffff097224 */ /* 0x008fc800078e0a05 */
[----:B------:R-:W-:-:S04]  /*0130*/  IMAD R9, R9, UR6, RZ ;  /* 0x0000000609097c24 */ /* 0x000fc8000f8e02ff */
[----:B------:R-:W-:-:S06]  /*0140*/  IMAD.HI.U32 R9, R5, R9, R4 ;  /* 0x0000000905097227 */ /* 0x000fcc00078e0004 */
[----:B------:R-:W-:-:S04]  /*0150*/  IMAD.HI.U32 R5, R9, R3, RZ ;  /* 0x0000000309057227 */ /* 0x000fc800078e00ff */
[----:B------:R-:W-:-:S04]  /*0160*/  IMAD.MOV R8, RZ, RZ, -R5 ;  /* 0x000000ffff087224 */ /* 0x000fc800078e0a05 */
[----:B------:R-:W-:-:S05]  /*0170*/  IMAD R8, R8, UR6, R3 ;  /* 0x0000000608087c24 */ /* 0x000fca000f8e0203 */
[----:B------:R-:W-:-:S13]  /*0180*/  ISETP.GE.U32.AND P0, PT, R8, UR6, PT ;  /* 0x0000000608007c0c */ /* 0x000fda000bf06070 */
[----:B------:R-:W-:Y:S02]  /*0190*/  @P0 VIADD R8, R8, -UR6 ;  /* 0x8000000608080c36 */ /* 0x000fe40008000000 */
[----:B------:R-:W-:Y:S01]  /*01a0*/  @P0 VIADD R5, R5, 0x1 ;  /* 0x0000000105050836 */ /* 0x000fe20000000000 */
[----:B------:R-:W-:Y:S02]  /*01b0*/  ISETP.NE.U32.AND P0, PT, RZ, UR6, PT ;  /* 0x00000006ff007c0c */ /* 0x000fe4000bf05070 */
[----:B------:R-:W-:-:S13]  /*01c0*/  ISETP.GE.U32.AND P1, PT, R8, UR6, PT ;  /* 0x0000000608007c0c */ /* 0x000fda000bf26070 */
[----:B------:R-:W-:-:S05]  /*01d0*/  @P1 VIADD R5, R5, 0x1 ;  /* 0x0000000105051836 */ /* 0x000fca0000000000 */
[----:B------:R-:W-:Y:S02]  /*01e0*/  SEL R11, R12, R5, !P0 ;  /* 0x000000050c0b7207 */ /* 0x000fe40004000000 */
[----:B------:R-:W0:Y:S03]  /*01f0*/  LDC.64 R4, c[0x0][0x388] ;  /* 0x0000e200ff047b82 */ /* 0x000e260000000a00 */
[----:B-1----:R-:W-:-:S06]  /*0200*/  IMAD.WIDE.U32 R10, R11, 0x4, R6 ;  /* 0x000000040b0a7825 */ /* 0x002fcc00078e0006 */
[----:B--2---:R-:W2:Y:S01]  /*0210*/  LDG.E.CONSTANT R11, desc[UR4][R10.64] ;  /* 0x000000040a0b7981 */ /* 0x004ea2000c1e9900 */
[----:B0-----:R-:W-:-:S05]  /*0220*/  IMAD.WIDE.U32 R4, R3, 0x4, R4 ;  /* 0x0000000403047825 */ /* 0x001fca00078e0004 */
[----:B------:R-:W3:Y:S01]  /*0230*/  LDG.E.CONSTANT R0, desc[UR4][R4.64] ;  /* 0x0000000404007981 */ /* 0x000ee2000c1e9900 */
[----:B------:R-:W-:Y:S01]  /*0240*/  VIADD R8, R3, 0x1 ;  /* 0x0000000103087836 */ /* 0x000fe20000000000 */
[----:B------:R-:W-:Y:S03]  /*0250*/  BSSY.RECONVERGENT B0, `(.L_x_81) ;  /* 0x0000017000007945 */ /* 0x000fe60003800200 */
[----:B------:R-:W-:-:S04]  /*0260*/  IMAD.HI.U32 R9, R9, R8, RZ ;  /* 0x0000000809097227 */ /* 0x000fc800078e00ff */
[----:B------:R-:W-:-:S04]  /*0270*/  IMAD.MOV R3, RZ, RZ, -R9 ;  /* 0x000000ffff037224 */ /* 0x000fc800078e0a09 */
[----:B------:R-:W-:-:S05]  /*0280*/  IMAD R3, R3, UR6, R8 ;  /* 0x0000000603037c24 */ /* 0x000fca000f8e0208 */
[----:B------:R-:W-:-:S13]  /*0290*/  ISETP.GE.U32.AND P1, PT, R3, UR6, PT ;  /* 0x0000000603007c0c */ /* 0x000fda000bf26070 */
[----:B------:R-:W-:Y:S02]  /*02a0*/  @P1 VIADD R3, R3, -UR6 ;  /* 0x8000000603031c36 */ /* 0x000fe40008000000 */
[----:B------:R-:W-:-:S03]  /*02b0*/  @P1 VIADD R9, R9, 0x1 ;  /* 0x0000000109091836 */ /* 0x000fc60000000000 */
[----:B------:R-:W-:-:S13]  /*02c0*/  ISETP.GE.U32.AND P2, PT, R3, UR6, PT ;  /* 0x0000000603007c0c */ /* 0x000fda000bf46070 */
[----:B------:R-:W-:-:S05]  /*02d0*/  @P2 VIADD R9, R9, 0x1 ;  /* 0x0000000109092836 */ /* 0x000fca0000000000 */
[----:B------:R-:W-:-:S05]  /*02e0*/  SEL R9, R12, R9, !P0 ;  /* 0x000000090c097207 */ /* 0x000fca0004000000 */
[----:B------:R-:W-:Y:S01]  /*02f0*/  IMAD.WIDE.U32 R6, R9, 0x4, R6 ;  /* 0x0000000409067825 */ /* 0x000fe200078e0006 */
[----:B--2---:R-:W0:Y:S03]  /*0300*/  MUFU.RCP R14, R11 ;  /* 0x0000000b000e7308 */ /* 0x004e260000001000 */
[----:B0-----:R-:W-:-:S05]  /*0310*/  FFMA R3, -R11, R14, 1 ;  /* 0x3f8000000b037423 */ /* 0x001fca000000010e */
[----:B---3--:R-:W0:Y:S01]  /*0320*/  FCHK P1, R0, R11 ;  /* 0x0000000b00007302 */ /* 0x008e220000020000 */
[----:B------:R-:W-:-:S04]  /*0330*/  FFMA R3, R14, R3, R14 ;  /* 0x000000030e037223 */ /* 0x000fc8000000000e */
[----:B------:R-:W-:-:S04]  /*0340*/  FFMA R10, R0, R3, RZ ;  /* 0x00000003000a7223 */ /* 0x000fc800000000ff */
[----:B------:R-:W-:-:S04]  /*0350*/  FFMA R12, -R11, R10, R0 ;  /* 0x0000000a0b0c7223 */ /* 0x000fc80000000100 */
[----:B------:R-:W-:Y:S01]  /*0360*/  FFMA R3, R3, R12, R10 ;  /* 0x0000000c03037223 */ /* 0x000fe2000000000a */
[----:B0-----:R-:W-:Y:S06]  /*0370*/  @!P1 BRA `(.L_x_82) ;  /* 0x0000000000109947 */ /* 0x001fec0003800000 */
[----:B------:R-:W-:Y:S01]  /*0380*/  IMAD.MOV.U32 R3, RZ, RZ, R11 ;  /* 0x000000ffff037224 */ /* 0x000fe200078e000b */
[----:B------:R-:W-:-:S07]  /*0390*/  MOV R10, 0x3b0 ;  /* 0x000003b0000a7802 */ /* 0x000fce0000000f00 */
[----:B------:R-:W-:Y:S05]  /*03a0*/  CALL.REL.NOINC `($__internal_3_$__cuda_sm3x_div_rn_noftz_f32_slowpath) ;  /* 0x0000000000947944 */ /* 0x000fea0003c00000 */
[----:B------:R-:W-:-:S07]  /*03b0*/  IMAD.MOV.U32 R3, RZ, RZ, R0 ;  /* 0x000000ffff037224 */ /* 0x000fce00078e0000 */
.L_x_82:
[----:B------:R-:W-:Y:S05]  /*03c0*/  BSYNC.RECONVERGENT B0 ;  /* 0x0000000000007941 */ /* 0x000fea0003800200 */
.L_x_81:
[----:B------:R-:W0:Y:S01]  /*03d0*/  LDCU UR6, c[0x0][0x398] ;  /* 0x00007300ff0677ac */ /* 0x000e220008000800 */
[----:B------:R-:W1:Y:S01]  /*03e0*/  F2I.NTZ R3, R3 ;  /* 0x0000000300037305 */ /* 0x000e620000203100 */
[----:B------:R-:W-:Y:S01]  /*03f0*/  BSSY.RECONVERGENT B0, `(.L_x_83) ;  /* 0x000001a000007945 */ /* 0x000fe20003800200 */
[----:B------:R-:W-:Y:S02]  /*0400*/  PRMT R9, RZ, 0x7610, R9 ;  /* 0x00007610ff097816 */ /* 0x000fe40000000009 */
[----:B0-----:R-:W-:Y:S02]  /*0410*/  ISETP.GE.U32.AND P0, PT, R8, UR6, PT ;  /* 0x0000000608007c0c */ /* 0x001fe4000bf06070 */
[----:B-1----:R-:W-:-:S04]  /*0420*/  VIMNMX R8, PT, PT, R3, 0x7, PT ;  /* 0x0000000703087848 */ /* 0x002fc80003fe0100 */
[----:B------:R-:W-:-:S07]  /*0430*/  VIMNMX R8, PT, PT, R8, -0x7, !PT ;  /* 0xfffffff908087848 */ /* 0x000fce0007fe0100 */
[----:B------:R-:W-:Y:S05]  /*0440*/  @P0 BRA `(.L_x_84) ;  /* 0x0000000000500947 */ /* 0x000fea0003800000 */
[----:B------:R-:W2:Y:S04]  /*0450*/  LDG.E.CONSTANT R3, desc[UR4][R6.64] ;  /* 0x0000000406037981 */ /* 0x000ea8000c1e9900 */
[----:B------:R-:W3:Y:S01]  /*0460*/  LDG.E.CONSTANT R0, desc[UR4][R4.64+0x4] ;  /* 0x0000040404007981 */ /* 0x000ee2000c1e9900 */
[----:B------:R-:W-:Y:S01]  /*0470*/  BSSY.RECONVERGENT B1, `(.L_x_85) ;  /* 0x000000c000017945 */ /* 0x000fe20003800200 */
[----:B--2---:R-:W0:Y:S08]  /*0480*/  MUFU.RCP R10, R3 ;  /* 0x00000003000a7308 */ /* 0x004e300000001000 */
[----:B---3--:R-:W1:Y:S01]  /*0490*/  FCHK P0, R0, R3 ;  /* 0x0000000300007302 */ /* 0x008e620000000000 */
[----:B0-----:R-:W-:-:S04]  /*04a0*/  FFMA R9, -R3, R10, 1 ;  /* 0x3f80000003097423 */ /* 0x001fc8000000010a */
[----:B------:R-:W-:-:S04]  /*04b0*/  FFMA R9, R10, R9, R10 ;  /* 0x000000090a097223 */ /* 0x000fc8000000000a */
[----:B------:R-:W-:-:S04]  /*04c0*/  FFMA R10, R0, R9, RZ ;  /* 0x00000009000a7223 */ /* 0x000fc800000000ff */
[----:B------:R-:W-:-:S04]  /*04d0*/  FFMA R11, -R3, R10, R0 ;  /* 0x0000000a030b7223 */ /* 0x000fc80000000100 */
[----:B------:R-:W-:Y:S01]  /*04e0*/  FFMA R10, R9, R11, R10 ;  /* 0x0000000b090a7223 */ /* 0x000fe2000000000a */
[----:B-1----:R-:W-:Y:S06]  /*04f0*/  @!P0 BRA `(.L_x_86) ;  /* 0x00000000000c8947 */ /* 0x002fec0003800000 */
[----:B------:R-:W-:-:S07]  /*0500*/  MOV R10, 0x520 ;  /* 0x00000520000a7802 */ /* 0x000fce0000000f00 */
[----:B------:R-:W-:Y:S05]  /*0510*/  CALL.REL.NOINC `($__internal_3_$__cuda_sm3x_div_rn_noftz_f32_slowpath) ;  /* 0x0000000000387944 */ /* 0x000fea0003c00000 */
[----:B------:R-:W-:-:S07]  /*0520*/  IMAD.MOV.U32 R10, RZ, RZ, R0 ;  /* 0x000000ffff0a7224 */ /* 0x000fce00078e0000 */
.L_x_86:
[----:B------:R-:W-:Y:S05]  /*0530*/  BSYNC.RECONVERGENT B1 ;  /* 0x0000000000017941 */ /* 0x000fea0003800200 */
.L_x_85:
[----:B------:R-:W0:Y:S02]  /*0540*/  F2I.NTZ R10, R10 ;  /* 0x0000000a000a7305 */ /* 0x000e240000203100 */
[----:B0-----:R-:W-:-:S04]  /*0550*/  VIMNMX R0, PT, PT, R10, 0x7, PT ;  /* 0x000000070a007848 */ /* 0x001fc80003fe0100 */
[----:B------:R-:W-:-:S05]  /*0560*/  VIMNMX R0, PT, PT, R0, -0x7, !PT ;  /* 0xfffffff900007848 */ /* 0x000fca0007fe0100 */
[----:B------:R-:W-:-:S05]  /*0570*/  IMAD.SHL.U32 R0, R0, 0x10, RZ ;  /* 0x0000001000007824 */ /* 0x000fca00078e00ff */
[----:B------:R-:W-:-:S07]  /*0580*/  PRMT R9, R0, 0x7610, R9 ;  /* 0x0000761000097816 */ /* 0x000fce0000000009 */
.L_x_84:
[----:B------:R-:W-:Y:S05]  /*0590*/  BSYNC.RECONVERGENT B0 ;  /* 0x0000000000007941 */ /* 0x000fea0003800200 */
.L_x_83:
[----:B------:R-:W0:Y:S01]  /*05a0*/  LDCU.64 UR6, c[0x0][0x380] ;  /* 0x00007000ff0677ac */ /* 0x000e220008000a00 */
[----:B------:R-:W-:Y:S02]  /*05b0*/  LOP3.LUT R9, R9, 0xf, R8, 0xf8, !PT ;  /* 0x0000000f09097812 */ /* 0x000fe400078ef808 */
[----:B0-----:R-:W-:-:S04]  /*05c0*/  IADD3 R2, P0, PT, R2, UR6, RZ ;  /* 0x0000000602027c10 */ /* 0x001fc8000ff1e0ff */
[----:B------:R-:W-:-:S05]  /*05d0*/  IADD3.X R3, PT, PT, RZ, UR7, RZ, P0, !PT ;  /* 0x00000007ff037c10 */ /* 0x000fca00087fe4ff */
[----:B------:R-:W-:Y:S01]  /*05e0*/  STG.E.U8 desc[UR4][R2.64], R9 ;  /* 0x0000000902007986 */ /* 0x000fe2000c101104 */
[----:B------:R-:W-:Y:S05]  /*05f0*/  EXIT ;  /* 0x000000000000794d */ /* 0x000fea0003800000 */
        .weak           $__internal_3_$__cuda_sm3x_div_rn_noftz_f32_slowpath
        .type           $__internal_3_$__cuda_sm3x_div_rn_noftz_f32_slowpath,@function
        .size           $__internal_3_$__cuda_sm3x_div_rn_noftz_f32_slowpath,(.L_x_186 - $__internal_3_$__cuda_sm3x_div_rn_noftz_f32_slowpath)
$__internal_3_$__cuda_sm3x_div_rn_noftz_f32_slowpath:
[----:B------:R-:W-:Y:S01]  /*0600*/  SHF.R.U32.HI R11, RZ, 0x17, R3 ;  /* 0x00000017ff0b7819 */ /* 0x000fe20000011603 */
[----:B------:R-:W-:Y:S01]  /*0610*/  BSSY.RECONVERGENT B2, `(.L_x_87) ;  /* 0x0000062000027945 */ /* 0x000fe20003800200 */
[----:B------:R-:W-:Y:S02]  /*0620*/  SHF.R.U32.HI R9, RZ, 0x17, R0 ;  /* 0x00000017ff097819 */ /* 0x000fe40000011600 */
[----:B------:R-:W-:Y:S02]  /*0630*/  LOP3.LUT R11, R11, 0xff, RZ, 0xc0, !PT ;  /* 0x000000ff0b0b7812 */ /* 0x000fe400078ec0ff */
[----:B------:R-:W-:-:S03]  /*0640*/  LOP3.LUT R14, R9, 0xff, RZ, 0xc0, !PT ;  /* 0x000000ff090e7812 */ /* 0x000fc600078ec0ff */
[----:B------:R-:W-:Y:S02]  /*0650*/  VIADD R13, R11, 0xffffffff ;  /* 0xffffffff0b0d7836 */ /* 0x000fe40000000000 */
[----:B------:R-:W-:-:S03]  /*0660*/  VIADD R12, R14, 0xffffffff ;  /* 0xffffffff0e0c7836 */ /* 0x000fc60000000000 */
        /* <DEDUP_REMOVED lines=27> */
.L_x_88:
[----:B------:R-:W-:Y:S01]  /*0820*/  LEA R12, R11, 0xc0800000, 0x17 ;  /* 0xc08000000b0c7811 */ /* 0x000fe200078eb8ff */
[----:B------:R-:W-:Y:S04]  /*0830*/  BSSY.RECONVERGENT B3, `(.L_x_93) ;  /* 0x0000036000037945 */ /* 0x000fe80003800200 */
[----:B------:R-:W-:Y:S02]  /*0840*/  IMAD.IADD R12, R3, 0x1, -R12 ;  /* 0x00000001030c7824 */ /* 0x000fe400078e0a0c */
[----:B------:R-:W-:Y:S02]  /*0850*/  VIADD R3, R14, 0xffffff81 ;  /* 0xffffff810e037836 */ /* 0x000fe40000000000 */
[----:B------:R0:W1:Y:S01]  /*0860*/  MUFU.RCP R13, R12 ;  /* 0x0000000c000d7308 */ /* 0x0000620000001000 */
[----:B------:R-:W-:Y:S01]  /*0870*/  FADD.FTZ R15, -R12, -RZ ;  /* 0x800000ff0c0f7221 */ /* 0x000fe20000010100 */
[C---:B------:R-:W-:Y:S01]  /*0880*/  IMAD R0, R3.reuse, -0x800000, R0 ;  /* 0xff80000003007824 */ /* 0x040fe200078e0200 */
[----:B0-----:R-:W-:-:S04]  /*0890*/  IADD3 R12, PT, PT, R3, 0x7f, -R11 ;  /* 0x0000007f030c7810 */ /* 0x001fc80007ffe80b */
[----:B------:R-:W-:Y:S01]  /*08a0*/  IADD3 R12, PT, PT, R12, R9, RZ ;  /* 0x000000090c0c7210 */ /* 0x000fe20007ffe0ff */
[----:B-1----:R-:W-:-:S04]  /*08b0*/  FFMA R14, R13, R15, 1 ;  /* 0x3f8000000d0e7423 */ /* 0x002fc8000000000f */
        /* <DEDUP_REMOVED lines=41> */
.L_x_95:
[----:B------:R-:W-:-:S04]  /*0b50*/  LOP3.LUT R0, R0, 0x80000000, RZ, 0xc0, !PT ;  /* 0x8000000000007812 */ /* 0x000fc800078ec0ff */
[----:B------:R-:W-:Y:S01]  /*0b60*/  LOP3.LUT R0, R0, 0x7f800000, RZ, 0xfc, !PT ;  /* 0x7f80000000007812 */ /* 0x000fe200078efcff */
[----:B------:R-:W-:Y:S06]  /*0b70*/  BRA `(.L_x_96) ;  /* 0x0000000000047947 */ /* 0x000fec0003800000 */
.L_x_94:
[----:B------:R-:W-:-:S07]  /*0b80*/  IMAD R0, R12, 0x800000, R0 ;  /* 0x008000000c007824 */ /* 0x000fce00078e0200 */
.L_x_96:
[----:B------:R-:W-:Y:S05]  /*0b90*/  BSYNC.RECONVERGENT B3 ;  /* 0x0000000000037941 */ /* 0x000fea0003800200 */
.L_x_93:
[----:B------:R-:W-:Y:S05]  /*0ba0*/  BRA `(.L_x_97) ;  /* 0x0000000000207947 */ /* 0x000fea0003800000 */
.L_x_92:
[----:B------:R-:W-:-:S04]  /*0bb0*/  LOP3.LUT R0, R3, 0x80000000, R0, 0x48, !PT ;  /* 0x8000000003007812 */ /* 0x000fc800078e4800 */
[----:B------:R-:W-:Y:S01]  /*0bc0*/  LOP3.LUT R0, R0, 0x7f800000, RZ, 0xfc, !PT ;  /* 0x7f80000000007812 */ /* 0x000fe200078efcff */
[----:B------:R-:W-:Y:S06]  /*0bd0*/  BRA `(.L_x_97) ;  /* 0x0000000000147947 */ /* 0x000fec0003800000 */
.L_x_91:
[----:B------:R-:W-:Y:S01]  /*0be0*/  LOP3.LUT R0, R3, 0x80000000, R0, 0x48, !PT ;  /* 0x8000000003007812 */ /* 0x000fe200078e4800 */
[----:B------:R-:W-:Y:S06]  /*0bf0*/  BRA `(.L_x_97) ;  /* 0x00000000000c7947 */ /* 0x000fec0003800000 */
.L_x_90:
[----:B------:R-:W0:Y:S01]  /*0c00*/  MUFU.RSQ R0, -QNAN ;  /* 0xffc0000000007908 */ /* 0x000e220000001400 */
[----:B------:R-:W-:Y:S05]  /*0c10*/  BRA `(.L_x_97) ;  /* 0x0000000000047947 */ /* 0x000fea0003800000 */
.L_x_89:
[----:B------:R-:W-:-:S07]  /*0c20*/  FADD.FTZ R0, R0, R3 ;  /* 0x0000000300007221 */ /* 0x000fce0000010000 */
.L_x_97:
[----:B------:R-:W-:Y:S05]  /*0c30*/  BSYNC.RECONVERGENT B2 ;  /* 0x0000000000027941 */ /* 0x000fea0003800200 */
.L_x_87:
[----:B------:R-:W-:-:S04]  /*0c40*/  IMAD.MOV.U32 R11, RZ, RZ, 0x0 ;  /* 0x00000000ff0b7424 */ /* 0x000fc800078e00ff */
[----:B0-----:R-:W-:Y:S05]  /*0c50*/  RET.REL.NODEC R10 `(quantize_f32_to_int4_per_group_kernel) ;  /* 0xfffffff00ae87950 */ /* 0x001fea0003c3ffff */
.L_x_98:
        /* <DEDUP_REMOVED lines=10> */
.L_x_186:


//--------------------- .text.dequantize_int4_to_f32_symmetric_kernel --------------------------
	.section	.text.dequantize_int4_to_f32_symmetric_kernel,"ax",@progbits
	.align	128
        .global         dequantize_int4_to_f32_symmetric_kernel
        .type           dequantize_int4_to_f32_symmetric_kernel,@function
        .size           dequantize_int4_to_f32_symmetric_kernel,(.L_x_201 - dequantize_int4_to_f32_symmetric_kernel)
        .other          dequantize_int4_to_f32_symmetric_kernel,@"STO_CUDA_ENTRY STV_DEFAULT"
dequantize_int4_to_f32_symmetric_kernel:
.text.dequantize_int4_to_f32_symmetric_kernel:
        /* <DEDUP_REMOVED lines=9> */
[----:B------:R-:W0:Y:S01]  /*0090*/  LDCU.64 UR8, c[0x0][0x388] ;  /* 0x00007100ff0877ac */ /* 0x000e220008000a00 */
[----:B------:R-:W1:Y:S01]  /*00a0*/  LDC.64 R2, c[0x0][0x380] ;  /* 0x0000e000ff027b82 */ /* 0x000e620000000a00 */
[----:B------:R-:W2:Y:S01]  /*00b0*/  LDCU.64 UR4, c[0x0][0x358] ;  /* 0x00006b00ff0477ac */ /* 0x000ea20008000a00 */
[----:B------:R-:W3:Y:S01]  /*00c0*/  LDCU UR7, c[0x0][0x390] ;  /* 0x00007200ff0777ac */ /* 0x000ee20008000800 */
[----:B0-----:R-:W-:-:S05]  /*00d0*/  IADD3 R4, P0, PT, R4, UR8, RZ ;  /* 0x0000000804047c10 */ /* 0x001fca000ff1e0ff */
[----:B------:R-:W-:-:S05]  /*00e0*/  IMAD.X R5, RZ, RZ, UR9, P0 ;  /* 0x00000009ff057e24 */ /* 0x000fca00080e06ff */
[----:B--2---:R-:W2:Y:S01]  /*00f0*/  LDG.E.U8.CONSTANT R4, desc[UR4][R4.64] ;  /* 0x0000000404047981 */ /* 0x004ea2000c1e9100 */
[C---:B------:R-:W-:Y:S02]  /*0100*/  VIADD R6, R7.reuse, 0x1 ;  /* 0x0000000107067836 */ /* 0x040fe40000000000 */
[----:B-1----:R-:W-:Y:S01]  /*0110*/  IMAD.WIDE.U32 R2, R7, 0x4, R2 ;  /* 0x0000000407027825 */ /* 0x002fe200078e0002 */
[----:B--2---:R-:W-:-:S04]  /*0120*/  LOP3.LUT R0, R4, 0xf, RZ, 0xc0, !PT ;  /* 0x0000000f04007812 */ /* 0x004fc800078ec0ff */
[----:B------:R-:W-:-:S13]  /*0130*/  ISETP.GT.U32.AND P0, PT, R0, 0x7, PT ;  /* 0x000000070000780c */ /* 0x000fda0003f04070 */
[----:B------:R-:W-:Y:S02]  /*0140*/  @P0 LOP3.LUT R0, R0, 0xfff0, RZ, 0xfc, !PT ;  /* 0x0000fff000000812 */ /* 0x000fe400078efcff */
[----:B------:R-:W-:-:S04]  /*0150*/  ISETP.GE.U32.AND P0, PT, R6, UR6, PT ;  /* 0x0000000606007c0c */ /* 0x000fc8000bf06070 */
[----:B------:R-:W3:Y:S02]  /*0160*/  I2F.S16 R0, R0 ;  /* 0x0000000000007306 */ /* 0x000ee40000101400 */
[----:B---3--:R-:W-:-:S05]  /*0170*/  FMUL R7, R0, UR7 ;  /* 0x0000000700077c20 */ /* 0x008fca0008400000 */
[----:B------:R0:W-:Y:S02]  /*0180*/  STG.E desc[UR4][R2.64], R7 ;  /* 0x0000000702007986 */ /* 0x0001e4000c101904 */
[----:B------:R-:W-:Y:S05]  /*0190*/  @P0 EXIT ;  /* 0x000000000000094d */ /* 0x000fea0003800000 */
[C---:B------:R-:W-:Y:S02]  /*01a0*/  PRMT R0, R4.reuse, 0x8880, RZ ;  /* 0x0000888004007816 */ /* 0x040fe400000000ff */
[----:B------:R-:W-:Y:S02]  /*01b0*/  PRMT R4, R4, 0x8880, RZ ;  /* 0x0000888004047816 */ /* 0x000fe400000000ff */
[----:B------:R-:W-:Y:S02]  /*01c0*/  ISETP.GE.AND P0, PT, R0, RZ, PT ;  /* 0x000000ff0000720c */ /* 0x000fe40003f06270 */
[----:B------:R-:W-:-:S04]  /*01d0*/  PRMT R0, R4, 0x7710, RZ ;  /* 0x0000771004007816 */ /* 0x000fc800000000ff */
[----:B------:R-:W-:-:S04]  /*01e0*/  LOP3.LUT R0, R0, 0xf0, RZ, 0xc0, !PT ;  /* 0x000000f000007812 */ /* 0x000fc800078ec0ff */
[----:B------:R-:W-:-:S05]  /*01f0*/  SHF.R.U32.HI R0, RZ, 0x4, R0 ;  /* 0x00000004ff007819 */ /* 0x000fca0000011600 */
[----:B------:R-:W-:-:S06]  /*0200*/  @!P0 VIADD R0, R0, 0xfff0 ;  /* 0x0000fff000008836 */ /* 0x000fcc0000000000 */
[----:B------:R-:W1:Y:S02]  /*0210*/  I2F.S16 R0, R0 ;  /* 0x0000000000007306 */ /* 0x000e640000101400 */
[----:B-1----:R-:W-:-:S05]  /*0220*/  FMUL R5, R0, UR7 ;  /* 0x0000000700057c20 */ /* 0x002fca0008400000 */
[----:B------:R-:W-:Y:S01]  /*0230*/  STG.E desc[UR4][R2.64+0x4], R5 ;  /* 0x0000040502007986 */ /* 0x000fe2000c101904 */
[----:B------:R-:W-:Y:S05]  /*0240*/  EXIT ;  /* 0x000000000000794d */ /* 0x000fea0003800000 */
.L_x_99:
        /* <DEDUP_REMOVED lines=11> */
.L_x_201:


//--------------------- .text.quantize_f32_to_int4_symmetric_kernel --------------------------
	.section	.text.quantize_f32_to_int4_symmetric_kernel,"ax",@progbits
	.align	128
        .global         quantize_f32_to_int4_symmetric_kernel
        .type           quantize_f32_to_int4_symmetric_kernel,@function
        .size           quantize_f32_to_int4_symmetric_kernel,(.L_x_187 - quantize_f32_to_int4_symmetric_kernel)
        .other          quantize_f32_to_int4_symmetric_kernel,@"STO_CUDA_ENTRY STV_DEFAULT"
quantize_f32_to_int4_symmetric_kernel:
.text.quantize_f32_to_int4_symmetric_kernel:
        /* <DEDUP_REMOVED lines=9> */
[----:B------:R-:W0:Y:S01]  /*0090*/  LDC.64 R4, c[0x0][0x388] ;  /* 0x0000e200ff047b82 */ /* 0x000e220000000a00 */
[----:B------:R-:W1:Y:S07]  /*00a0*/  LDCU.64 UR4, c[0x0][0x358] ;  /* 0x00006b00ff0477ac */ /* 0x000e6e0008000a00 */
[----:B------:R-:W2:Y:S01]  /*00b0*/  LDC R11, c[0x0][0x390] ;  /* 0x0000e400ff0b7b82 */ /* 0x000ea20000000800 */
[----:B0-----:R-:W-:-:S05]  /*00c0*/  IMAD.WIDE.U32 R4, R6, 0x4, R4 ;  /* 0x0000000406047825 */ /* 0x001fca00078e0004 */
[----:B-1----:R-:W3:Y:S02]  /*00d0*/  LDG.E.CONSTANT R2, desc[UR4][R4.64] ;  /* 0x0000000404027981 */ /* 0x002ee4000c1e9900 */
[----:B------:R-:W0:Y:S01]  /*00e0*/  LDC R0, c[0x0][0x390] ;  /* 0x0000e400ff007b82 */ /* 0x000e220000000800 */
[----:B------:R-:W-:Y:S01]  /*00f0*/  BSSY.RECONVERGENT B0, `(.L_x_100) ;  /* 0x000000c000007945 */ /* 0x000fe20003800200 */
[----:B--2---:R-:W1:Y:S02]  /*0100*/  MUFU.RCP R7, R11 ;  /* 0x0000000b00077308 */ /* 0x004e640000001000 */
[----:B-1----:R-:W-:-:S04]  /*0110*/  FFMA R8, R7, -R11, 1 ;  /* 0x3f80000007087423 */ /* 0x002fc8000000080b */
[----:B------:R-:W-:Y:S02]  /*0120*/  FFMA R7, R7, R8, R7 ;  /* 0x0000000807077223 */ /* 0x000fe40000000007 */
[----:B---3--:R-:W1:Y:S02]  /*0130*/  FCHK P0, R2, R11 ;  /* 0x0000000b02007302 */ /* 0x008e640000000000 */
[----:B------:R-:W-:-:S04]  /*0140*/  FFMA R8, R2, R7, RZ ;  /* 0x0000000702087223 */ /* 0x000fc800000000ff */
[----:B------:R-:W-:-:S04]  /*0150*/  FFMA R9, R8, -R11, R2 ;  /* 0x8000000b08097223 */ /* 0x000fc80000000002 */
[----:B------:R-:W-:Y:S01]  /*0160*/  FFMA R7, R7, R9, R8 ;  /* 0x0000000907077223 */ /* 0x000fe20000000008 */
[----:B01----:R-:W-:Y:S06]  /*0170*/  @!P0 BRA `(.L_x_101) ;  /* 0x00000000000c8947 */ /* 0x003fec0003800000 */
[----:B------:R-:W-:-:S07]  /*0180*/  MOV R8, 0x1a0 ;  /* 0x000001a000087802 */ /* 0x000fce0000000f00 */
[----:B------:R-:W-:Y:S05]  /*0190*/  CALL.REL.NOINC `($__internal_4_$__cuda_sm3x_div_rn_noftz_f32_slowpath) ;  /* 0x0000000000987944 */ /* 0x000fea0003c00000 */
[----:B------:R-:W-:-:S07]  /*01a0*/  IMAD.MOV.U32 R7, RZ, RZ, R2 ;  /* 0x000000ffff077224 */ /* 0x000fce00078e0002 */
.L_x_101:
[----:B------:R-:W-:Y:S05]  /*01b0*/  BSYNC.RECONVERGENT B0 ;  /* 0x0000000000007941 */ /* 0x000fea0003800200 */
.L_x_100:
[----:B------:R-:W0:Y:S01]  /*01c0*/  LDCU UR6, c[0x0][0x394] ;  /* 0x00007280ff0677ac */ /* 0x000e220008000800 */
[----:B------:R-:W-:Y:S01]  /*01d0*/  VIADD R6, R6, 0x1 ;  /* 0x0000000106067836 */ /* 0x000fe20000000000 */
[----:B------:R-:W1:Y:S01]  /*01e0*/  F2I.NTZ R7, R7 ;  /* 0x0000000700077305 */ /* 0x000e620000203100 */
[----:B------:R-:W-:Y:S01]  /*01f0*/  BSSY.RECONVERGENT B0, `(.L_x_102) ;  /* 0x000001a000007945 */ /* 0x000fe20003800200 */
[----:B------:R-:W-:Y:S02]  /*0200*/  PRMT R9, RZ, 0x7610, R9 ;  /* 0x00007610ff097816 */ /* 0x000fe40000000009 */
[----:B0-----:R-:W-:Y:S02]  /*0210*/  ISETP.GE.U32.AND P0, PT, R6, UR6, PT ;  /* 0x0000000606007c0c */ /* 0x001fe4000bf06070 */
[----:B-1----:R-:W-:-:S04]  /*0220*/  VIMNMX R6, PT, PT, R7, 0x7, PT ;  /* 0x0000000707067848 */ /* 0x002fc80003fe0100 */
[----:B------:R-:W-:-:S07]  /*0230*/  VIMNMX R6, PT, PT, R6, -0x7, !PT ;  /* 0xfffffff906067848 */ /* 0x000fce0007fe0100 */
[----:B------:R-:W-:Y:S05]  /*0240*/  @P0 BRA `(.L_x_103) ;  /* 0x0000000000500947 */ /* 0x000fea0003800000 */
[----:B------:R-:W2:Y:S01]  /*0250*/  LDG.E.CONSTANT R5, desc[UR4][R4.64+0x4] ;  /* 0x0000040404057981 */ /* 0x000ea2000c1e9900 */
[----:B------:R-:W0:Y:S01]  /*0260*/  LDC R10, c[0x0][0x390] ;  /* 0x0000e400ff0a7b82 */ /* 0x000e220000000800 */
[----:B------:R-:W-:Y:S01]  /*0270*/  BSSY.RECONVERGENT B1, `(.L_x_104) ;  /* 0x000000c000017945 */ /* 0x000fe20003800200 */
[----:B0-----:R-:W0:Y:S02]  /*0280*/  MUFU.RCP R7, R10 ;  /* 0x0000000a00077308 */ /* 0x001e240000001000 */
[----:B0-----:R-:W-:-:S04]  /*0290*/  FFMA R2, R7, -R10, 1 ;  /* 0x3f80000007027423 */ /* 0x001fc8000000080a */
[----:B------:R-:W-:Y:S02]  /*02a0*/  FFMA R2, R7, R2, R7 ;  /* 0x0000000207027223 */ /* 0x000fe40000000007 */
[----:B--2---:R-:W0:Y:S02]  /*02b0*/  FCHK P0, R5, R10 ;  /* 0x0000000a05007302 */ /* 0x004e240000000000 */
[----:B------:R-:W-:-:S04]  /*02c0*/  FFMA R8, R2, R5, RZ ;  /* 0x0000000502087223 */ /* 0x000fc800000000ff */
[----:B------:R-:W-:-:S04]  /*02d0*/  FFMA R7, R8, -R10, R5 ;  /* 0x8000000a08077223 */ /* 0x000fc80000000005 */
[----:B------:R-:W-:Y:S01]  /*02e0*/  FFMA R2, R2, R7, R8 ;  /* 0x0000000702027223 */ /* 0x000fe20000000008 */
[----:B0-----:R-:W-:Y:S06]  /*02f0*/  @!P0 BRA `(.L_x_105) ;  /* 0x00000000000c8947 */ /* 0x001fec0003800000 */
[----:B------:R-:W-:Y:S01]  /*0300*/  IMAD.MOV.U32 R2, RZ, RZ, R5 ;  /* 0x000000ffff027224 */ /* 0x000fe200078e0005 */
[----:B------:R-:W-:-:S07]  /*0310*/  MOV R8, 0x330 ;  /* 0x0000033000087802 */ /* 0x000fce0000000f00 */
[----:B------:R-:W-:Y:S05]  /*0320*/  CALL.REL.NOINC `($__internal_4_$__cuda_sm3x_div_rn_noftz_f32_slowpath) ;  /* 0x0000000000347944 */ /* 0x000fea0003c00000 */
.L_x_105:
[----:B------:R-:W-:Y:S05]  /*0330*/  BSYNC.RECONVERGENT B1 ;  /* 0x0000000000017941 */ /* 0x000fea0003800200 */
.L_x_104:
[----:B------:R-:W0:Y:S02]  /*0340*/  F2I.NTZ R2, R2 ;  /* 0x0000000200027305 */ /* 0x000e240000203100 */
[----:B0-----:R-:W-:-:S04]  /*0350*/  VIMNMX R0, PT, PT, R2, 0x7, PT ;  /* 0x0000000702007848 */ /* 0x001fc80003fe0100 */
[----:B------:R-:W-:-:S05]  /*0360*/  VIMNMX R0, PT, PT, R0, -0x7, !PT ;  /* 0xfffffff900007848 */ /* 0x000fca0007fe0100 */
[----:B------:R-:W-:-:S05]  /*0370*/  IMAD.SHL.U32 R0, R0, 0x10, RZ ;  /* 0x0000001000007824 */ /* 0x000fca00078e00ff */
[----:B------:R-:W-:-:S07]  /*0380*/  PRMT R9, R0, 0x7610, R9 ;  /* 0x0000761000097816 */ /* 0x000fce0000000009 */
.L_x_103:
[----:B------:R-:W-:Y:S05]  /*0390*/  BSYNC.RECONVERGENT B0 ;  /* 0x0000000000007941 */ /* 0x000fea0003800200 */
.L_x_102:
[----:B------:R-:W0:Y:S01]  /*03a0*/  LDCU.64 UR6, c[0x0][0x380] ;  /* 0x00007000ff0677ac */ /* 0x000e220008000a00 */
[----:B------:R-:W-:Y:S02]  /*03b0*/  LOP3.LUT R9, R9, 0xf, R6, 0xf8, !PT ;  /* 0x0000000f09097812 */ /* 0x000fe400078ef806 */
[----:B0-----:R-:W-:-:S05]  /*03c0*/  IADD3 R2, P0, PT, R3, UR6, RZ ;  /* 0x0000000603027c10 */ /* 0x001fca000ff1e0ff */
[----:B------:R-:W-:-:S05]  /*03d0*/  IMAD.X R3, RZ, RZ, UR7, P0 ;  /* 0x00000007ff037e24 */ /* 0x000fca00080e06ff */
[----:B------:R-:W-:Y:S01]  /*03e0*/  STG.E.U8 desc[UR4][R2.64], R9 ;  /* 0x0000000902007986 */ /* 0x000fe2000c101104 */
[----:B------:R-:W-:Y:S05]  /*03f0*/  EXIT ;  /* 0x000000000000794d */ /* 0x000fea0003800000 */
        .weak           $__internal_4_$__cuda_sm3x_div_rn_noftz_f32_slowpath
        .type           $__internal_4_$__cuda_sm3x_div_rn_noftz_f32_slowpath,@function
        .size           $__internal_4_$__cuda_sm3x_div_rn_noftz_f32_slowpath,(.L_x_187 - $__internal_4_$__cuda_sm3x_div_rn_noftz_f32_slowpath)
$__internal_4_$__cuda_sm3x_div_rn_noftz_f32_slowpath:
[----:B------:R-:W-:Y:S01]  /*0400*/  SHF.R.U32.HI R9, RZ, 0x17, R0 ;  /* 0x00000017ff097819 */ /* 0x000fe20000011600 */
[----:B------:R-:W-:Y:S01]  /*0410*/  BSSY.RECONVERGENT B2, `(.L_x_106) ;  /* 0x0000063000027945 */ /* 0x000fe20003800200 */
[----:B------:R-:W-:Y:S01]  /*0420*/  SHF.R.U32.HI R7, RZ, 0x17, R2 ;  /* 0x00000017ff077819 */ /* 0x000fe20000011602 */
[----:B------:R-:W-:Y:S01]  /*0430*/  IMAD.MOV.U32 R11, RZ, RZ, R0 ;  /* 0x000000ffff0b7224 */ /* 0x000fe200078e0000 */
        /* <DEDUP_REMOVED lines=14> */
[----:B------:R-:W-:Y:S02]  /*0520*/  FSETP.NEU.FTZ.AND P2, PT, |R2|, +INF , PT ;  /* 0x7f8000000200780b */ /* 0x000fe40003f5d200 */
        /* <DEDUP_REMOVED lines=16> */
.L_x_107:
[----:B------:R-:W-:Y:S01]  /*0630*/  LEA R10, R9, 0xc0800000, 0x17 ;  /* 0xc0800000090a7811 */ /* 0x000fe200078eb8ff */
[----:B------:R-:W-:Y:S04]  /*0640*/  BSSY.RECONVERGENT B3, `(.L_x_112) ;  /* 0x0000036000037945 */ /* 0x000fe80003800200 */
[----:B------:R-:W-:Y:S02]  /*0650*/  IMAD.IADD R11, R11, 0x1, -R10 ;  /* 0x000000010b0b7824 */ /* 0x000fe400078e0a0a */
[----:B------:R-:W-:Y:S02]  /*0660*/  VIADD R10, R14, 0xffffff81 ;  /* 0xffffff810e0a7836 */ /* 0x000fe40000000000 */
[----:B------:R-:W0:Y:S01]  /*0670*/  MUFU.RCP R12, R11 ;  /* 0x0000000b000c7308 */ /* 0x000e220000001000 */
[----:B------:R-:W-:Y:S01]  /*0680*/  FADD.FTZ R13, -R11, -RZ ;  /* 0x800000ff0b0d7221 */ /* 0x000fe20000010100 */
[C---:B------:R-:W-:Y:S01]  /*0690*/  IMAD R2, R10.reuse, -0x800000, R2 ;  /* 0xff8000000a027824 */ /* 0x040fe200078e0202 */
[----:B------:R-:W-:-:S05]  /*06a0*/  IADD3 R10, PT, PT, R10, 0x7f, -R9 ;  /* 0x0000007f0a0a7810 */ /* 0x000fca0007ffe809 */
        /* <DEDUP_REMOVED lines=43> */
.L_x_114:
[----:B------:R-:W-:-:S04]  /*0960*/  LOP3.LUT R2, R2, 0x80000000, RZ, 0xc0, !PT ;  /* 0x8000000002027812 */ /* 0x000fc800078ec0ff */
[----:B------:R-:W-:Y:S01]  /*0970*/  LOP3.LUT R2, R2, 0x7f800000, RZ, 0xfc, !PT ;  /* 0x7f80000002027812 */ /* 0x000fe200078efcff */
[----:B------:R-:W-:Y:S06]  /*0980*/  BRA `(.L_x_115) ;  /* 0x0000000000047947 */ /* 0x000fec0003800000 */
.L_x_113:
[----:B------:R-:W-:-:S07]  /*0990*/  IMAD R2, R10, 0x800000, R2 ;  /* 0x008000000a027824 */ /* 0x000fce00078e0202 */
.L_x_115:
[----:B------:R-:W-:Y:S05]  /*09a0*/  BSYNC.RECONVERGENT B3 ;  /* 0x0000000000037941 */ /* 0x000fea0003800200 */
.L_x_112:
[----:B------:R-:W-:Y:S05]  /*09b0*/  BRA `(.L_x_116) ;  /* 0x0000000000207947 */ /* 0x000fea0003800000 */
.L_x_111:
[----:B------:R-:W-:-:S04]  /*09c0*/  LOP3.LUT R2, R11, 0x80000000, R2, 0x48, !PT ;  /* 0x800000000b027812 */ /* 0x000fc800078e4802 */
[----:B------:R-:W-:Y:S01]  /*09d0*/  LOP3.LUT R2, R2, 0x7f800000, RZ, 0xfc, !PT ;  /* 0x7f80000002027812 */ /* 0x000fe200078efcff */
[----:B------:R-:W-:Y:S06]  /*09e0*/  BRA `(.L_x_116) ;  /* 0x0000000000147947 */ /* 0x000fec0003800000 */
.L_x_110:
[----:B------:R-:W-:Y:S01]  /*09f0*/  LOP3.LUT R2, R11, 0x80000000, R2, 0x48, !PT ;  /* 0x800000000b027812 */ /* 0x000fe200078e4802 */
[----:B------:R-:W-:Y:S06]  /*0a00*/  BRA `(.L_x_116) ;  /* 0x00000000000c7947 */ /* 0x000fec0003800000 */
.L_x_109:
[----:B------:R-:W0:Y:S01]  /*0a10*/  MUFU.RSQ R2, -QNAN ;  /* 0xffc0000000027908 */ /* 0x000e220000001400 */
[----:B------:R-:W-:Y:S05]  /*0a20*/  BRA `(.L_x_116) ;  /* 0x0000000000047947 */ /* 0x000fea0003800000 */
.L_x_108:
[----:B------:R-:W-:-:S07]  /*0a30*/  FADD.FTZ R2, R2, R0 ;  /* 0x0000000002027221 */ /* 0x000fce0000010000 */
.L_x_116:
[----:B------:R-:W-:Y:S05]  /*0a40*/  BSYNC.RECONVERGENT B2 ;  /* 0x0000000000027941 */ /* 0x000fea0003800200 */
.L_x_106:
[----:B------:R-:W-:-:S04]  /*0a50*/  IMAD.MOV.U32 R9, RZ, RZ, 0x0 ;  /* 0x00000000ff097424 */ /* 0x000fc800078e00ff */
[----:B0-----:R-:W-:Y:S05]  /*0a60*/  RET.REL.NODEC R8 `(quantize_f32_to_int4_symmetric_kernel) ;  /* 0xfffffff408647950 */ /* 0x001fea0003c3ffff */
.L_x_117:
        /* <DEDUP_REMOVED lines=9> */
.L_x_187:


//--------------------- .text.quantize_f32_to_int8_per_group_kernel --------------------------
	.section	.text.quantize_f32_to_int8_per_group_kernel,"ax",@progbits
	.align	128
        .global         quantize_f32_to_int8_per_group_kernel
        .type           quantize_f32_to_int8_per_group_kernel,@function
        .size           quantize_f32_to_int8_per_group_kernel,(.L_x_188 - quantize_f32_to_int8_per_group_kernel)
        .other          quantize_f32_to_int8_per_group_kernel,@"STO_CUDA_ENTRY STV_DEFAULT"
quantize_f32_to_int8_per_group_kernel:
.text.quantize_f32_to_int8_per_group_kernel:
        /* <DEDUP_REMOVED lines=8> */
[----:B------:R-:W0:Y:S01]  /*0080*/  LDCU UR4, c[0x0][0x3a4] ;  /* 0x00007480ff0477ac */ /* 0x000e220008000800 */
[----:B------:R-:W1:Y:S01]  /*0090*/  LDCU.64 UR6, c[0x0][0x358] ;  /* 0x00006b00ff0677ac */ /* 0x000e620008000a00 */
[----:B0-----:R-:W0:Y:S01]  /*00a0*/  I2F.U32.RP R0, UR4 ;  /* 0x0000000400007d06 */ /* 0x001e220008209000 */
[----:B------:R-:W-:-:S07]  /*00b0*/  ISETP.NE.U32.AND P2, PT, RZ, UR4, PT ;  /* 0x00000004ff007c0c */ /* 0x000fce000bf45070 */
[----:B0-----:R-:W0:Y:S02]  /*00c0*/  MUFU.RCP R0, R0 ;  /* 0x0000000000007308 */ /* 0x001e240000001000 */
[----:B0-----:R-:W-:-:S06]  /*00d0*/  VIADD R4, R0, 0xffffffe ;  /* 0x0ffffffe00047836 */ /* 0x001fcc0000000000 */
[----:B------:R0:W2:Y:S02]  /*00e0*/  F2I.FTZ.U32.TRUNC.NTZ R5, R4 ;  /* 0x0000000400057305 */ /* 0x0000a4000021f000 */
[----:B0-----:R-:W-:Y:S02]  /*00f0*/  IMAD.MOV.U32 R4, RZ, RZ, RZ ;  /* 0x000000ffff047224 */ /* 0x001fe400078e00ff */
[----:B--2---:R-:W-:-:S04]  /*0100*/  IMAD.MOV R3, RZ, RZ, -R5 ;  /* 0x000000ffff037224 */ /* 0x004fc800078e0a05 */
[----:B------:R-:W-:-:S04]  /*0110*/  IMAD R3, R3, UR4, RZ ;  /* 0x0000000403037c24 */ /* 0x000fc8000f8e02ff */
[----:B------:R-:W-:-:S06]  /*0120*/  IMAD.HI.U32 R5, R5, R3, R4 ;  /* 0x0000000305057227 */ /* 0x000fcc00078e0004 */
[----:B------:R-:W-:Y:S02]  /*0130*/  IMAD.HI.U32 R11, R5, R2, RZ ;  /* 0x00000002050b7227 */ /* 0x000fe400078e00ff */
[----:B------:R-:W0:Y:S02]  /*0140*/  LDC.64 R4, c[0x0][0x390] ;  /* 0x0000e400ff047b82 */ /* 0x000e240000000a00 */
[----:B------:R-:W-:-:S04]  /*0150*/  IMAD.MOV R3, RZ, RZ, -R11 ;  /* 0x000000ffff037224 */ /* 0x000fc800078e0a0b */
[----:B------:R-:W-:-:S05]  /*0160*/  IMAD R3, R3, UR4, R2 ;  /* 0x0000000403037c24 */ /* 0x000fca000f8e0202 */
[----:B------:R-:W-:-:S13]  /*0170*/  ISETP.GE.U32.AND P0, PT, R3, UR4, PT ;  /* 0x0000000403007c0c */ /* 0x000fda000bf06070 */
[----:B------:R-:W-:Y:S02]  /*0180*/  @P0 VIADD R3, R3, -UR4 ;  /* 0x8000000403030c36 */ /* 0x000fe40008000000 */
[----:B------:R-:W-:-:S03]  /*0190*/  @P0 VIADD R11, R11, 0x1 ;  /* 0x000000010b0b0836 */ /* 0x000fc60000000000 */
[----:B------:R-:W-:-:S13]  /*01a0*/  ISETP.GE.U32.AND P1, PT, R3, UR4, PT ;  /* 0x0000000403007c0c */ /* 0x000fda000bf26070 */
[----:B------:R-:W-:Y:S01]  /*01b0*/  @P1 VIADD R11, R11, 0x1 ;  /* 0x000000010b0b1836 */ /* 0x000fe20000000000 */
[----:B------:R-:W-:Y:S01]  /*01c0*/  @!P2 LOP3.LUT R11, RZ, UR4, RZ, 0x33, !PT ;  /* 0x00000004ff0bac12 */ /* 0x000fe2000f8e33ff */
[----:B------:R-:W2:Y:S04]  /*01d0*/  LDCU.U8 UR4, c[0x0][0x3a8] ;  /* 0x00007500ff0477ac */ /* 0x000ea80008000000 */
[----:B0-----:R-:W-:-:S05]  /*01e0*/  IMAD.WIDE.U32 R4, R11, 0x4, R4 ;  /* 0x000000040b047825 */ /* 0x001fca00078e0004 */
[----:B-1----:R0:W5:Y:S01]  /*01f0*/  LDG.E.CONSTANT R3, desc[UR6][R4.64] ;  /* 0x0000000604037981 */ /* 0x002162000c1e9900 */
[----:B--2---:R-:W-:-:S04]  /*0200*/  UPRMT UR4, UR4, 0x8880, URZ ;  /* 0x0000888004047896 */ /* 0x004fc800080000ff */
[----:B------:R-:W-:-:S09]  /*0210*/  UISETP.NE.AND UP0, UPT, UR4, URZ, UPT ;  /* 0x000000ff0400728c */ /* 0x000fd2000bf05270 */
[----:B0-----:R-:W-:Y:S05]  /*0220*/  BRA.U !UP0, `(.L_x_118) ;  /* 0x0000000108607547 */ /* 0x001fea000b800000 */
[----:B------:R-:W0:Y:S02]  /*0230*/  LDC.64 R4, c[0x0][0x388] ;  /* 0x0000e200ff047b82 */ /* 0x000e240000000a00 */
[----:B0-----:R-:W-:-:S05]  /*0240*/  IMAD.WIDE.U32 R4, R2, 0x4, R4 ;  /* 0x0000000402047825 */ /* 0x001fca00078e0004 */
[----:B------:R-:W2:Y:S01]  /*0250*/  LDG.E.CONSTANT R0, desc[UR6][R4.64] ;  /* 0x0000000604007981 */ /* 0x000ea2000c1e9900 */
[----:B-----5:R-:W0:Y:S01]  /*0260*/  MUFU.RCP R6, R3 ;  /* 0x0000000300067308 */ /* 0x020e220000001000 */
[----:B------:R-:W-:Y:S01]  /*0270*/  BSSY.RECONVERGENT B0, `(.L_x_119) ;  /* 0x000000b000007945 */ /* 0x000fe20003800200 */
[----:B0-----:R-:W-:-:S04]  /*0280*/  FFMA R7, -R3, R6, 1 ;  /* 0x3f80000003077423 */ /* 0x001fc80000000106 */
[----:B------:R-:W-:Y:S02]  /*0290*/  FFMA R7, R6, R7, R6 ;  /* 0x0000000706077223 */ /* 0x000fe40000000006 */
[----:B--2---:R-:W0:Y:S02]  /*02a0*/  FCHK P0, R0, R3 ;  /* 0x0000000300007302 */ /* 0x004e240000000000 */
[----:B------:R-:W-:-:S04]  /*02b0*/  FFMA R6, R0, R7, RZ ;  /* 0x0000000700067223 */ /* 0x000fc800000000ff */
[----:B------:R-:W-:-:S04]  /*02c0*/  FFMA R8, -R3, R6, R0 ;  /* 0x0000000603087223 */ /* 0x000fc80000000100 */
[----:B------:R-:W-:Y:S01]  /*02d0*/  FFMA R6, R7, R8, R6 ;  /* 0x0000000807067223 */ /* 0x000fe20000000006 */
[----:B0-----:R-:W-:Y:S06]  /*02e0*/  @!P0 BRA `(.L_x_120) ;  /* 0x00000000000c8947 */ /* 0x001fec0003800000 */
[----:B------:R-:W-:-:S07]  /*02f0*/  MOV R6, 0x310 ;  /* 0x0000031000067802 */ /* 0x000fce0000000f00 */
[----:B------:R-:W-:Y:S05]  /*0300*/  CALL.REL.NOINC `($__internal_5_$__cuda_sm3x_div_rn_noftz_f32_slowpath) ;  /* 0x0000000000a47944 */ /* 0x000fea0003c00000 */
[----:B------:R-:W-:-:S07]  /*0310*/  IMAD.MOV.U32 R6, RZ, RZ, R0 ;  /* 0x000000ffff067224 */ /* 0x000fce00078e0000 */
.L_x_120:
[----:B------:R-:W-:Y:S05]  /*0320*/  BSYNC.RECONVERGENT B0 ;  /* 0x0000000000007941 */ /* 0x000fea0003800200 */
.L_x_119:
        /* <DEDUP_REMOVED lines=8> */
.L_x_118:
[----:B------:R-:W0:Y:S01]  /*03b0*/  LDC.64 R4, c[0x0][0x388] ;  /* 0x0000e200ff047b82 */ /* 0x000e220000000a00 */
[----:B------:R-:W1:Y:S02]  /*03c0*/  LDCU.64 UR4, c[0x0][0x398] ;  /* 0x00007300ff0477ac */ /* 0x000e640008000a00 */
[----:B-1----:R-:W-:-:S04]  /*03d0*/  ISETP.NE.U32.AND P0, PT, RZ, UR4, PT ;  /* 0x00000004ff007c0c */ /* 0x002fc8000bf05070 */
[----:B------:R-:W-:Y:S01]  /*03e0*/  ISETP.NE.AND.EX P0, PT, RZ, UR5, PT, P0 ;  /* 0x00000005ff007c0c */ /* 0x000fe2000bf05300 */
[----:B0-----:R-:W-:-:S05]  /*03f0*/  IMAD.WIDE.U32 R8, R2, 0x4, R4 ;  /* 0x0000000402087825 */ /* 0x001fca00078e0004 */
[----:B------:R-:W2:Y:S07]  /*0400*/  LDG.E.CONSTANT R0, desc[UR6][R8.64] ;  /* 0x0000000608007981 */ /* 0x000eae000c1e9900 */
[----:B------:R-:W0:Y:S01]  /*0410*/  @P0 LDC.64 R6, c[0x0][0x398] ;  /* 0x0000e600ff060b82 */ /* 0x000e220000000a00 */
[----:B-----5:R-:W1:Y:S01]  /*0420*/  MUFU.RCP R10, R3 ;  /* 0x00000003000a7308 */ /* 0x020e620000001000 */
[----:B------:R-:W-:Y:S01]  /*0430*/  IMAD.MOV.U32 R4, RZ, RZ, RZ ;  /* 0x000000ffff047224 */ /* 0x000fe200078e00ff */
[----:B------:R-:W-:Y:S01]  /*0440*/  BSSY.RECONVERGENT B0, `(.L_x_121) ;  /* 0x000000d000007945 */ /* 0x000fe20003800200 */
[----:B0-----:R-:W-:-:S04]  /*0450*/  @P0 IMAD.WIDE.U32 R6, R11, 0x4, R6 ;  /* 0x000000040b060825 */ /* 0x001fc800078e0006 */
[----:B-1----:R-:W-:Y:S01]  /*0460*/  FFMA R5, -R3, R10, 1 ;  /* 0x3f80000003057423 */ /* 0x002fe2000000010a */
[----:B------:R0:W5:Y:S03]  /*0470*/  @P0 LDG.E.CONSTANT R4, desc[UR6][R6.64] ;  /* 0x0000000606040981 */ /* 0x000166000c1e9900 */
[----:B------:R-:W-:Y:S01]  /*0480*/  FFMA R5, R10, R5, R10 ;  /* 0x000000050a057223 */ /* 0x000fe2000000000a */
[----:B--2---:R-:W1:Y:S03]  /*0490*/  FCHK P0, R0, R3 ;  /* 0x0000000300007302 */ /* 0x004e660000000000 */
[----:B------:R-:W-:-:S04]  /*04a0*/  FFMA R10, R0, R5, RZ ;  /* 0x00000005000a7223 */ /* 0x000fc800000000ff */
[----:B------:R-:W-:-:S04]  /*04b0*/  FFMA R11, -R3, R10, R0 ;  /* 0x0000000a030b7223 */ /* 0x000fc80000000100 */
[----:B------:R-:W-:Y:S01]  /*04c0*/  FFMA R5, R5, R11, R10 ;  /* 0x0000000b05057223 */ /* 0x000fe2000000000a */
[----:B01----:R-:W-:Y:S06]  /*04d0*/  @!P0 BRA `(.L_x_122) ;  /* 0x00000000000c8947 */ /* 0x003fec0003800000 */
[----:B------:R-:W-:-:S07]  /*04e0*/  MOV R6, 0x500 ;  /* 0x0000050000067802 */ /* 0x000fce0000000f00 */
[----:B-----5:R-:W-:Y:S05]  /*04f0*/  CALL.REL.NOINC `($__internal_5_$__cuda_sm3x_div_rn_noftz_f32_slowpath) ;  /* 0x0000000000287944 */ /* 0x020fea0003c00000 */
[----:B------:R-:W-:-:S07]  /*0500*/  IMAD.MOV.U32 R5, RZ, RZ, R0 ;  /* 0x000000ffff057224 */ /* 0x000fce00078e0000 */
.L_x_122:
[----:B------:R-:W-:Y:S05]  /*0510*/  BSYNC.RECONVERGENT B0 ;  /* 0x0000000000007941 */ /* 0x000fea0003800200 */
.L_x_121:
[----:B------:R-:W0:Y:S01]  /*0520*/  LDCU.64 UR4, c[0x0][0x380] ;  /* 0x00007000ff0477ac */ /* 0x000e220008000a00 */
[----:B------:R-:W1:Y:S02]  /*0530*/  F2I.NTZ R5, R5 ;  /* 0x0000000500057305 */ /* 0x000e640000203100 */
[----:B-1---5:R-:W-:Y:S02]  /*0540*/  VIADDMNMX R4, R5, R4, 0x7f, PT ;  /* 0x0000007f05047446 */ /* 0x022fe40003800104 */
[----:B0-----:R-:W-:Y:S02]  /*0550*/  IADD3 R2, P0, PT, R2, UR4, RZ ;  /* 0x0000000402027c10 */ /* 0x001fe4000ff1e0ff */
[----:B------:R-:W-:-:S03]  /*0560*/  VIMNMX R7, PT, PT, R4, -0x80, !PT ;  /* 0xffffff8004077848 */ /* 0x000fc60007fe0100 */
[----:B------:R-:W-:-:S05]  /*0570*/  IMAD.X R3, RZ, RZ, UR5, P0 ;  /* 0x00000005ff037e24 */ /* 0x000fca00080e06ff */
[----:B------:R-:W-:Y:S01]  /*0580*/  STG.E.U8 desc[UR6][R2.64], R7 ;  /* 0x0000000702007986 */ /* 0x000fe2000c101106 */
[----:B------:R-:W-:Y:S05]  /*0590*/  EXIT ;  /* 0x000000000000794d */ /* 0x000fea0003800000 */
        .weak           $__internal_5_$__cuda_sm3x_div_rn_noftz_f32_slowpath
        .type           $__internal_5_$__cuda_sm3x_div_rn_noftz_f32_slowpath,@function
        .size           $__internal_5_$__cuda_sm3x_div_rn_noftz_f32_slowpath,(.L_x_188 - $__internal_5_$__cuda_sm3x_div_rn_noftz_f32_slowpath)
$__internal_5_$__cuda_sm3x_div_rn_noftz_f32_slowpath:
        /* <DEDUP_REMOVED lines=34> */
.L_x_124:
[----:B------:R-:W-:Y:S01]  /*07c0*/  LEA R8, R12, 0xc0800000, 0x17 ;  /* 0xc08000000c087811 */ /* 0x000fe200078eb8ff */
[----:B------:R-:W-:Y:S04]  /*07d0*/  BSSY.RECONVERGENT B2, `(.L_x_129) ;  /* 0x0000036000027945 */ /* 0x000fe80003800200 */
[----:B------:R-:W-:Y:S02]  /*07e0*/  IMAD.IADD R8, R3, 0x1, -R8 ;  /* 0x0000000103087824 */ /* 0x000fe400078e0a08 */
[----:B------:R-:W-:Y:S02]  /*07f0*/  VIADD R3, R10, 0xffffff81 ;  /* 0xffffff810a037836 */ /* 0x000fe40000000000 */
[----:B------:R0:W1:Y:S01]  /*0800*/  MUFU.RCP R7, R8 ;  /* 0x0000000800077308 */ /* 0x0000620000001000 */
[----:B------:R-:W-:Y:S01]  /*0810*/  FADD.FTZ R9, -R8, -RZ ;  /* 0x800000ff08097221 */ /* 0x000fe20000010100 */
[C---:B------:R-:W-:Y:S01]  /*0820*/  IMAD R0, R3.reuse, -0x800000, R0 ;  /* 0xff80000003007824 */ /* 0x040fe200078e0200 */
[----:B0-----:R-:W-:-:S05]  /*0830*/  IADD3 R8, PT, PT, R3, 0x7f, -R12 ;  /* 0x0000007f03087810 */ /* 0x001fca0007ffe80c */
[----:B------:R-:W-:Y:S02]  /*0840*/  IMAD.IADD R8, R8, 0x1, R5 ;  /* 0x0000000108087824 */ /* 0x000fe400078e0205 */
        /* <DEDUP_REMOVED lines=42> */
.L_x_131:
[----:B------:R-:W-:-:S04]  /*0af0*/  LOP3.LUT R0, R0, 0x80000000, RZ, 0xc0, !PT ;  /* 0x8000000000007812 */ /* 0x000fc800078ec0ff */
[----:B------:R-:W-:Y:S01]  /*0b00*/  LOP3.LUT R0, R0, 0x7f800000, RZ, 0xfc, !PT ;  /* 0x7f80000000007812 */ /* 0x000fe200078efcff */
[----:B------:R-:W-:Y:S06]  /*0b10*/  BRA `(.L_x_132) ;  /* 0x0000000000047947 */ /* 0x000fec0003800000 */
.L_x_130:
[----:B------:R-:W-:-:S07]  /*0b20*/  IMAD R0, R8, 0x800000, R0 ;  /* 0x0080000008007824 */ /* 0x000fce00078e0200 */
.L_x_132:
[----:B------:R-:W-:Y:S05]  /*0b30*/  BSYNC.RECONVERGENT B2 ;  /* 0x0000000000027941 */ /* 0x000fea0003800200 */
.L_x_129:
[----:B------:R-:W-:Y:S05]  /*0b40*/  BRA `(.L_x_133) ;  /* 0x0000000000207947 */ /* 0x000fea0003800000 */
.L_x_128:
[----:B------:R-:W-:-:S04]  /*0b50*/  LOP3.LUT R0, R3, 0x80000000, R0, 0x48, !PT ;  /* 0x8000000003007812 */ /* 0x000fc800078e4800 */
[----:B------:R-:W-:Y:S01]  /*0b60*/  LOP3.LUT R0, R0, 0x7f800000, RZ, 0xfc, !PT ;  /* 0x7f80000000007812 */ /* 0x000fe200078efcff */
[----:B------:R-:W-:Y:S06]  /*0b70*/  BRA `(.L_x_133) ;  /* 0x0000000000147947 */ /* 0x000fec0003800000 */
.L_x_127:
[----:B------:R-:W-:Y:S01]  /*0b80*/  LOP3.LUT R0, R3, 0x80000000, R0, 0x48, !PT ;  /* 0x8000000003007812 */ /* 0x000fe200078e4800 */
[----:B------:R-:W-:Y:S06]  /*0b90*/  BRA `(.L_x_133) ;  /* 0x00000000000c7947 */ /* 0x000fec0003800000 */
.L_x_126:
[----:B------:R-:W0:Y:S01]  /*0ba0*/  MUFU.RSQ R0, -QNAN ;  /* 0xffc0000000007908 */ /* 0x000e220000001400 */
[----:B------:R-:W-:Y:S05]  /*0bb0*/  BRA `(.L_x_133) ;  /* 0x0000000000047947 */ /* 0x000fea0003800000 */
.L_x_125:
[----:B------:R-:W-:-:S07]  /*0bc0*/  FADD.FTZ R0, R0, R3 ;  /* 0x0000000300007221 */ /* 0x000fce0000010000 */
.L_x_133:
[----:B------:R-:W-:Y:S05]  /*0bd0*/  BSYNC.RECONVERGENT B1 ;  /* 0x0000000000017941 */ /* 0x000fea0003800200 */
.L_x_123:
[----:B------:R-:W-:-:S04]  /*0be0*/  IMAD.MOV.U32 R7, RZ, RZ, 0x0 ;  /* 0x00000000ff077424 */ /* 0x000fc800078e00ff */
[----:B0-----:R-:W-:Y:S05]  /*0bf0*/  RET.REL.NODEC R6 `(quantize_f32_to_int8_per_group_kernel) ;  /* 0xfffffff406007950 */ /* 0x001fea0003c3ffff */
.L_x_134:
        /* <DEDUP_REMOVED lines=16> */
.L_x_188:


//--------------------- .text.dequantize_int8_to_f32_per_channel_kernel --------------------------
	.section	.text.dequantize_int8_to_f32_per_channel_kernel,"ax",@progbits
	.align	128
        .global         dequantize_int8_to_f32_per_channel_kernel
        .type           dequantize_int8_to_f32_per_channel_kernel,@function
        .size           dequantize_int8_to_f32_per_channel_kernel,(.L_x_204 - dequantize_int8_to_f32_per_channel_kernel)
        .other          dequantize_int8_to_f32_per_channel_kernel,@"STO_CUDA_ENTRY STV_DEFAULT"
dequantize_int8_to_f32_per_channel_kernel:
.text.dequantize_int8_to_f32_per_channel_kernel:
[----:B------:R-:W-:Y:S01]  /*0000*/  LDC R1, c[0x0][0x37c] ;  /* 0x0000df00ff017b82 */ /* 0x000fe20000000800 */
[----:B------:R-:W0:Y:S07]  /*0010*/  S2R R0, SR_TID.X ;  /* 0x0000000000007919 */ /* 0x000e2e0000002100 */
[----:B------:R-:W0:Y:S01]  /*0020*/  S2UR UR6, SR_CTAID.X ;  /* 0x00000000000679c3 */ /* 0x000e220000002500 */
[----:B------:R-:W1:Y:S07]  /*0030*/  LDCU.64 UR4, c[0x0][0x3a0] ;  /* 0x00007400ff0477ac */ /* 0x000e6e0008000a00 */
[----:B------:R-:W0:Y:S01]  /*0040*/  LDC R3, c[0x0][0x360] ;  /* 0x0000d800ff037b82 */ /* 0x000e220000000800 */
[----:B-1----:R-:W-:Y:S01]  /*0050*/  UIMAD UR4, UR5, UR4, URZ ;  /* 0x00000004050472a4 */ /* 0x002fe2000f8e02ff */
[----:B0-----:R-:W-:-:S05]  /*0060*/  IMAD R3, R3, UR6, R0 ;  /* 0x0000000603037c24 */ /* 0x001fca000f8e0200 */
[----:B------:R-:W-:-:S13]  /*0070*/  ISETP.GE.U32.AND P0, PT, R3, UR4, PT ;  /* 0x0000000403007c0c */ /* 0x000fda000bf06070 */
[----:B------:R-:W-:Y:S05]  /*0080*/  @P0 EXIT ;  /* 0x000000000000094d */ /* 0x000fea0003800000 */
[----:B------:R-:W0:Y:S01]  /*0090*/  I2F.U32.RP R0, UR5 ;  /* 0x0000000500007d06 */ /* 0x000e220008209000 */
[----:B------:R-:W1:Y:S01]  /*00a0*/  LDCU.U8 UR4, c[0x0][0x3a8] ;  /* 0x00007500ff0477ac */ /* 0x000e620008000000 */
[----:B------:R-:W-:Y:S01]  /*00b0*/  ISETP.NE.U32.AND P2, PT, RZ, UR5, PT ;  /* 0x00000005ff007c0c */ /* 0x000fe2000bf45070 */
[----:B------:R-:W2:Y:S05]  /*00c0*/  LDCU.64 UR6, c[0x0][0x358] ;  /* 0x00006b00ff0677ac */ /* 0x000eaa0008000a00 */
[----:B0-----:R-:W0:Y:S01]  /*00d0*/  MUFU.RCP R0, R0 ;  /* 0x0000000000007308 */ /* 0x001e220000001000 */
[----:B-1----:R-:W-:-:S06]  /*00e0*/  UPRMT UR4, UR4, 0x8880, URZ ;  /* 0x0000888004047896 */ /* 0x002fcc00080000ff */
[----:B------:R-:W-:Y:S02]  /*00f0*/  ISETP.NE.AND P3, PT, RZ, UR4, PT ;  /* 0x00000004ff007c0c */ /* 0x000fe4000bf65270 */
[----:B0-----:R-:W-:-:S04]  /*0100*/  IADD3 R4, PT, PT, R0, 0xffffffe, RZ ;  /* 0x0ffffffe00047810 */ /* 0x001fc80007ffe0ff */
[----:B------:R0:W1:Y:S07]  /*0110*/  F2I.FTZ.U32.TRUNC.NTZ R5, R4 ;  /* 0x0000000400057305 */ /* 0x00006e000021f000 */
[----:B------:R-:W3:Y:S01]  /*0120*/  @P3 LDC.64 R8, c[0x0][0x388] ;  /* 0x0000e200ff083b82 */ /* 0x000ee20000000a00 */
[----:B0-----:R-:W-:Y:S02]  /*0130*/  HFMA2 R4, -RZ, RZ, 0, 0 ;  /* 0x00000000ff047431 */ /* 0x001fe400000001ff */
[----:B-1----:R-:W-:-:S04]  /*0140*/  IMAD.MOV R7, RZ, RZ, -R5 ;  /* 0x000000ffff077224 */ /* 0x002fc800078e0a05 */
[----:B------:R-:W-:-:S04]  /*0150*/  IMAD R7, R7, UR5, RZ ;  /* 0x0000000507077c24 */ /* 0x000fc8000f8e02ff */
[----:B------:R-:W-:Y:S02]  /*0160*/  IMAD.HI.U32 R2, R5, R7, R4 ;  /* 0x0000000705027227 */ /* 0x000fe400078e0004 */
[----:B------:R-:W0:Y:S01]  /*0170*/  LDC.64 R4, c[0x0][0x390] ;  /* 0x0000e400ff047b82 */ /* 0x000e220000000a00 */
[----:B---3--:R-:W-:-:S03]  /*0180*/  @P3 IADD3 R8, P4, PT, R3, R8, RZ ;  /* 0x0000000803083210 */ /* 0x008fc60007f9e0ff */
[----:B------:R-:W-:-:S04]  /*0190*/  IMAD.HI.U32 R11, R2, R3, RZ ;  /* 0x00000003020b7227 */ /* 0x000fc800078e00ff */
[----:B------:R-:W-:Y:S01]  /*01a0*/  IMAD.MOV R0, RZ, RZ, -R11 ;  /* 0x000000ffff007224 */ /* 0x000fe200078e0a0b */
[----:B------:R-:W1:Y:S01]  /*01b0*/  @P3 LDC.64 R6, c[0x0][0x380] ;  /* 0x0000e000ff063b82 */ /* 0x000e620000000a00 */
[----:B------:R-:W-:Y:S02]  /*01c0*/  @P3 IMAD.X R9, RZ, RZ, R9, P4 ;  /* 0x000000ffff093224 */ /* 0x000fe400020e0609 */
[----:B------:R-:W-:-:S03]  /*01d0*/  IMAD R0, R0, UR5, R3 ;  /* 0x0000000500007c24 */ /* 0x000fc6000f8e0203 */
[----:B--2---:R-:W2:Y:S02]  /*01e0*/  @P3 LDG.E.U8.CONSTANT R8, desc[UR6][R8.64] ;  /* 0x0000000608083981 */ /* 0x004ea4000c1e9100 */
[----:B------:R-:W-:-:S13]  /*01f0*/  ISETP.GE.U32.AND P0, PT, R0, UR5, PT ;  /* 0x0000000500007c0c */ /* 0x000fda000bf06070 */
[----:B------:R-:W-:Y:S02]  /*0200*/  @P0 IADD3 R0, PT, PT, R0, -UR5, RZ ;  /* 0x8000000500000c10 */ /* 0x000fe4000fffe0ff */
[----:B------:R-:W-:Y:S02]  /*0210*/  @P0 IADD3 R11, PT, PT, R11, 0x1, RZ ;  /* 0x000000010b0b0810 */ /* 0x000fe40007ffe0ff */
[----:B------:R-:W-:-:S13]  /*0220*/  ISETP.GE.U32.AND P1, PT, R0, UR5, PT ;  /* 0x0000000500007c0c */ /* 0x000fda000bf26070 */
[----:B------:R-:W-:Y:S01]  /*0230*/  @P1 VIADD R11, R11, 0x1 ;  /* 0x000000010b0b1836 */ /* 0x000fe20000000000 */
[----:B------:R-:W-:-:S05]  /*0240*/  @!P2 LOP3.LUT R11, RZ, UR5, RZ, 0x33, !PT ;  /* 0x00000005ff0bac12 */ /* 0x000fca000f8e33ff */
[----:B0-----:R-:W-:-:S05]  /*0250*/  IMAD.WIDE.U32 R4, R11, 0x4, R4 ;  /* 0x000000040b047825 */ /* 0x001fca00078e0004 */
[----:B------:R-:W3:Y:S01]  /*0260*/  LDG.E.CONSTANT R0, desc[UR6][R4.64] ;  /* 0x0000000604007981 */ /* 0x000ee2000c1e9900 */
[----:B-1----:R-:W-:Y:S01]  /*0270*/  @P3 IMAD.WIDE.U32 R6, R3, 0x4, R6 ;  /* 0x0000000403063825 */ /* 0x002fe200078e0006 */
[----:B--2---:R-:W3:Y:S03]  /*0280*/  @P3 I2F.S8 R13, R8 ;  /* 0x00000008000d3306 */ /* 0x004ee60000001400 */
[----:B---3--:R-:W-:-:S05]  /*0290*/  @P3 FMUL R13, R0, R13 ;  /* 0x0000000d000d3220 */ /* 0x008fca0000400000 */
[----:B------:R0:W-:Y:S01]  /*02a0*/  @P3 STG.E desc[UR6][R6.64], R13 ;  /* 0x0000000d06003986 */ /* 0x0001e2000c101906 */
[----:B------:R-:W-:Y:S05]  /*02b0*/  @P3 EXIT ;  /* 0x000000000000394d */ /* 0x000fea0003800000 */
[----:B------:R-:W1:Y:S01]  /*02c0*/  LDCU.64 UR4, c[0x0][0x398] ;  /* 0x00007300ff0477ac */ /* 0x000e620008000a00 */
[----:B------:R-:W2:Y:S01]  /*02d0*/  LDC.64 R8, c[0x0][0x380] ;  /* 0x0000e000ff087b82 */ /* 0x000ea20000000a00 */
[----:B-1----:R-:W-:-:S04]  /*02e0*/  ISETP.NE.U32.AND P0, PT, RZ, UR4, PT ;  /* 0x00000004ff007c0c */ /* 0x002fc8000bf05070 */
[----:B------:R-:W-:Y:S01]  /*02f0*/  ISETP.NE.AND.EX P0, PT, RZ, UR5, PT, P0 ;  /* 0x00000005ff007c0c */ /* 0x000fe2000bf05300 */
[----:B------:R-:W0:-:S12]  /*0300*/  LDCU.64 UR4, c[0x0][0x388] ;  /* 0x00007100ff0477ac */ /* 0x000e180008000a00 */
[----:B------:R-:W1:Y:S01]  /*0310*/  @P0 LDC.64 R4, c[0x0][0x398] ;  /* 0x0000e600ff040b82 */ /* 0x000e620000000a00 */
[----:B0-----:R-:W-:-:S04]  /*0320*/  IADD3 R6, P1, PT, R3, UR4, RZ ;  /* 0x0000000403067c10 */ /* 0x001fc8000ff3e0ff */
[----:B------:R-:W-:-:S05]  /*0330*/  IADD3.X R7, PT, PT, RZ, UR5, RZ, P1, !PT ;  /* 0x00000005ff077c10 */ /* 0x000fca0008ffe4ff */
[----:B------:R-:W3:Y:S01]  /*0340*/  LDG.E.U8.CONSTANT R6, desc[UR6][R6.64] ;  /* 0x0000000606067981 */ /* 0x000ee2000c1e9100 */
[----:B-1----:R-:W-:-:S06]  /*0350*/  @P0 IMAD.WIDE.U32 R4, R11, 0x4, R4 ;  /* 0x000000040b040825 */ /* 0x002fcc00078e0004 */
[----:B------:R-:W4:Y:S01]  /*0360*/  @P0 LDG.E.CONSTANT R4, desc[UR6][R4.64] ;  /* 0x0000000604040981 */ /* 0x000f22000c1e9900 */
[----:B------:R-:W-:Y:S01]  /*0370*/  MOV R2, RZ ;  /* 0x000000ff00027202 */ /* 0x000fe20000000f00 */
[----:B--2---:R-:W-:Y:S01]  /*0380*/  IMAD.WIDE.U32 R8, R3, 0x4, R8 ;  /* 0x0000000403087825 */ /* 0x004fe200078e0008 */
[----:B---3--:R-:W0:Y:S01]  /*0390*/  I2F.S8 R11, R6 ;  /* 0x00000006000b7306 */ /* 0x008e220000001400 */
[----:B----4-:R-:W-:-:S05]  /*03a0*/  @P0 I2FP.F32.S32 R2, R4 ;  /* 0x0000000400020245 */ /* 0x010fca0000201400 */
[----:B0-----:R-:W-:-:S04]  /*03b0*/  FADD R11, R11, -R2 ;  /* 0x800000020b0b7221 */ /* 0x001fc80000000000 */
[----:B------:R-:W-:-:S05]  /*03c0*/  FMUL R11, R0, R11 ;  /* 0x0000000b000b7220 */ /* 0x000fca0000400000 */
[----:B------:R-:W-:Y:S01]  /*03d0*/  STG.E desc[UR6][R8.64], R11 ;  /* 0x0000000b08007986 */ /* 0x000fe2000c101906 */
[----:B------:R-:W-:Y:S05]  /*03e0*/  EXIT ;  /* 0x000000000000794d */ /* 0x000fea0003800000 */
.L_x_135:
        /* <DEDUP_REMOVED lines=9> */
.L_x_204:


//--------------------- .text.quantize_f32_to_int8_per_channel_kernel --------------------------
	.section	.text.quantize_f32_to_int8_per_channel_kernel,"ax",@progbits
	.align	128
        .global         quantize_f32_to_int8_per_channel_kernel
        .type           quantize_f32_to_int8_per_channel_kernel,@function
        .size           quantize_f32_to_int8_per_channel_kernel,(.L_x_189 - quantize_f32_to_int8_per_channel_kernel)
        .other          quantize_f32_to_int8_per_channel_kernel,@"STO_CUDA_ENTRY STV_DEFAULT"
quantize_f32_to_int8_per_channel_kernel:
.text.quantize_f32_to_int8_per_channel_kernel:
        /* <DEDUP_REMOVED lines=10> */
[----:B------:R-:W-:Y:S01]  /*00a0*/  ISETP.NE.U32.AND P2, PT, RZ, UR5, PT ;  /* 0x00000005ff007c0c */ /* 0x000fe2000bf45070 */
[----:B------:R-:W1:Y:S01]  /*00b0*/  LDCU.64 UR6, c[0x0][0x358] ;  /* 0x00006b00ff0677ac */ /* 0x000e620008000a00 */
[----:B------:R-:W2:Y:S05]  /*00c0*/  LDCU.U8 UR4, c[0x0][0x3a8] ;  /* 0x00007500ff0477ac */ /* 0x000eaa0008000000 */
[----:B0-----:R-:W0:Y:S02]  /*00d0*/  MUFU.RCP R0, R0 ;  /* 0x0000000000007308 */ /* 0x001e240000001000 */
[----:B0-----:R-:W-:-:S06]  /*00e0*/  VIADD R4, R0, 0xffffffe ;  /* 0x0ffffffe00047836 */ /* 0x001fcc0000000000 */
[----:B------:R0:W3:Y:S02]  /*00f0*/  F2I.FTZ.U32.TRUNC.NTZ R5, R4 ;  /* 0x0000000400057305 */ /* 0x0000e4000021f000 */
[----:B0-----:R-:W-:Y:S02]  /*0100*/  IMAD.MOV.U32 R4, RZ, RZ, RZ ;  /* 0x000000ffff047224 */ /* 0x001fe400078e00ff */
[----:B---3--:R-:W-:-:S04]  /*0110*/  IMAD.MOV R3, RZ, RZ, -R5 ;  /* 0x000000ffff037224 */ /* 0x008fc800078e0a05 */
        /* <DEDUP_REMOVED lines=11> */
[----:B------:R-:W-:-:S05]  /*01d0*/  @!P2 LOP3.LUT R11, RZ, UR5, RZ, 0x33, !PT ;  /* 0x00000005ff0bac12 */ /* 0x000fca000f8e33ff */
        /* <DEDUP_REMOVED lines=18> */
[----:B------:R-:W-:Y:S05]  /*0300*/  CALL.REL.NOINC `($__internal_6_$__cuda_sm3x_div_rn_noftz_f32_slowpath) ;  /* 0x0000000000a47944 */ /* 0x000fea0003c00000 */
[----:B------:R-:W-:-:S07]  /*0310*/  IMAD.MOV.U32 R6, RZ, RZ, R0 ;  /* 0x000000ffff067224 */ /* 0x000fce00078e0000 */
.L_x_138:
[----:B------:R-:W-:Y:S05]  /*0320*/  BSYNC.RECONVERGENT B0 ;  /* 0x0000000000007941 */ /* 0x000fea0003800200 */
.L_x_137:
        /* <DEDUP_REMOVED lines=8> */
.L_x_136:
        /* <DEDUP_REMOVED lines=20> */
[----:B-----5:R-:W-:Y:S05]  /*04f0*/  CALL.REL.NOINC `($__internal_6_$__cuda_sm3x_div_rn_noftz_f32_slowpath) ;  /* 0x0000000000287944 */ /* 0x020fea0003c00000 */
[----:B------:R-:W-:-:S07]  /*0500*/  IMAD.MOV.U32 R5, RZ, RZ, R0 ;  /* 0x000000ffff057224 */ /* 0x000fce00078e0000 */
.L_x_140:
[----:B------:R-:W-:Y:S05]  /*0510*/  BSYNC.RECONVERGENT B0 ;  /* 0x0000000000007941 */ /* 0x000fea0003800200 */
.L_x_139:
        /* <DEDUP_REMOVED lines=8> */
        .weak           $__internal_6_$__cuda_sm3x_div_rn_noftz_f32_slowpath
        .type           $__internal_6_$__cuda_sm3x_div_rn_noftz_f32_slowpath,@function
        .size           $__internal_6_$__cuda_sm3x_div_rn_noftz_f32_slowpath,(.L_x_189 - $__internal_6_$__cuda_sm3x_div_rn_noftz_f32_slowpath)
$__internal_6_$__cuda_sm3x_div_rn_noftz_f32_slowpath:
        /* <DEDUP_REMOVED lines=34> */
.L_x_142:
        /* <DEDUP_REMOVED lines=51> */
.L_x_149:
[----:B------:R-:W-:-:S04]  /*0af0*/  LOP3.LUT R0, R0, 0x80000000, RZ, 0xc0, !PT ;  /* 0x8000000000007812 */ /* 0x000fc800078ec0ff */
[----:B------:R-:W-:Y:S01]  /*0b00*/  LOP3.LUT R0, R0, 0x7f800000, RZ, 0xfc, !PT ;  /* 0x7f80000000007812 */ /* 0x000fe200078efcff */
[----:B------:R-:W-:Y:S06]  /*0b10*/  BRA `(.L_x_150) ;  /* 0x0000000000047947 */ /* 0x000fec0003800000 */
.L_x_148:
[----:B------:R-:W-:-:S07]  /*0b20*/  IMAD R0, R8, 0x800000, R0 ;  /* 0x0080000008007824 */ /* 0x000fce00078e0200 */
.L_x_150:
[----:B------:R-:W-:Y:S05]  /*0b30*/  BSYNC.RECONVERGENT B2 ;  /* 0x0000000000027941 */ /* 0x000fea0003800200 */
.L_x_147:
[----:B------:R-:W-:Y:S05]  /*0b40*/  BRA `(.L_x_151) ;  /* 0x0000000000207947 */ /* 0x000fea0003800000 */
.L_x_146:
[----:B------:R-:W-:-:S04]  /*0b50*/  LOP3.LUT R0, R3, 0x80000000, R0, 0x48, !PT ;  /* 0x8000000003007812 */ /* 0x000fc800078e4800 */
[----:B------:R-:W-:Y:S01]  /*0b60*/  LOP3.LUT R0, R0, 0x7f800000, RZ, 0xfc, !PT ;  /* 0x7f80000000007812 */ /* 0x000fe200078efcff */
[----:B------:R-:W-:Y:S06]  /*0b70*/  BRA `(.L_x_151) ;  /* 0x0000000000147947 */ /* 0x000fec0003800000 */
.L_x_145:
[----:B------:R-:W-:Y:S01]  /*0b80*/  LOP3.LUT R0, R3, 0x80000000, R0, 0x48, !PT ;  /* 0x8000000003007812 */ /* 0x000fe200078e4800 */
[----:B------:R-:W-:Y:S06]  /*0b90*/  BRA `(.L_x_151) ;  /* 0x00000000000c7947 */ /* 0x000fec0003800000 */
.L_x_144:
[----:B------:R-:W0:Y:S01]  /*0ba0*/  MUFU.RSQ R0, -QNAN ;  /* 0xffc0000000007908 */ /* 0x000e220000001400 */
[----:B------:R-:W-:Y:S05]  /*0bb0*/  BRA `(.L_x_151) ;  /* 0x0000000000047947 */ /* 0x000fea0003800000 */
.L_x_143:
[----:B------:R-:W-:-:S07]  /*0bc0*/  FADD.FTZ R0, R0, R3 ;  /* 0x0000000300007221 */ /* 0x000fce0000010000 */
.L_x_151:
[----:B------:R-:W-:Y:S05]  /*0bd0*/  BSYNC.RECONVERGENT B1 ;  /* 0x0000000000017941 */ /* 0x000fea0003800200 */
.L_x_141:
[----:B------:R-:W-:-:S04]  /*0be0*/  IMAD.MOV.U32 R7, RZ, RZ, 0x0 ;  /* 0x00000000ff077424 */ /* 0x000fc800078e00ff */
[----:B0-----:R-:W-:Y:S05]  /*0bf0*/  RET.REL.NODEC R6 `(quantize_f32_to_int8_per_channel_kernel) ;  /* 0xfffffff406007950 */ /* 0x001fea0003c3ffff */
.L_x_152:
        /* <DEDUP_REMOVED lines=16> */
.L_x_189:


//--------------------- .text.dequantize_int8_to_f32_asymmetric_kernel --------------------------
	.section	.text.dequantize_int8_to_f32_asymmetric_kernel,"ax",@progbits
	.align	128
        .global         dequantize_int8_to_f32_asymmetric_kernel
        .type           dequantize_int8_to_f32_asymmetric_kernel,@function
        .size           dequantize_int8_to_f32_asymmetric_kernel,(.L_x_206 - dequantize_int8_to_f32_asymmetric_kernel)
        .other          dequantize_int8_to_f32_asymmetric_kernel,@"STO_CUDA_ENTRY STV_DEFAULT"
dequantize_int8_to_f32_asymmetric_kernel:
.text.dequantize_int8_to_f32_asymmetric_kernel:
        /* <DEDUP_REMOVED lines=11> */
[----:B0-----:R-:W-:-:S04]  /*00b0*/  IADD3 R4, P0, PT, R7, UR6, RZ ;  /* 0x0000000607047c10 */ /* 0x001fc8000ff1e0ff */
[----:B------:R-:W-:Y:S01]  /*00c0*/  IADD3.X R5, PT, PT, RZ, UR7, RZ, P0, !PT ;  /* 0x00000007ff057c10 */ /* 0x000fe200087fe4ff */
[----:B------:R-:W0:Y:S04]  /*00d0*/  LDCU.64 UR6, c[0x0][0x390] ;  /* 0x00007200ff0677ac */ /* 0x000e280008000a00 */
[----:B--2---:R-:W2:Y:S01]  /*00e0*/  LDG.E.U8.CONSTANT R4, desc[UR4][R4.64] ;  /* 0x0000000404047981 */ /* 0x004ea2000c1e9100 */
[----:B-1----:R-:W-:Y:S01]  /*00f0*/  IMAD.WIDE.U32 R2, R7, 0x4, R2 ;  /* 0x0000000407027825 */ /* 0x002fe200078e0002 */
[----:B0-----:R-:W-:Y:S01]  /*0100*/  I2FP.F32.S32 R9, UR7 ;  /* 0x0000000700097c45 */ /* 0x001fe20008201400 */
[----:B--2---:R-:W0:Y:S04]  /*0110*/  I2F.S8 R0, R4 ;  /* 0x0000000400007306 */ /* 0x004e280000001400 */
[----:B0-----:R-:W-:-:S04]  /*0120*/  FADD R0, R0, -R9 ;  /* 0x8000000900007221 */ /* 0x001fc80000000000 */
[----:B------:R-:W-:-:S05]  /*0130*/  FMUL R7, R0, UR6 ;  /* 0x0000000600077c20 */ /* 0x000fca0008400000 */
[----:B------:R-:W-:Y:S01]  /*0140*/  STG.E desc[UR4][R2.64], R7 ;  /* 0x0000000702007986 */ /* 0x000fe2000c101904 */
[----:B------:R-:W-:Y:S05]  /*0150*/  EXIT ;  /* 0x000000000000794d */ /* 0x000fea0003800000 */
.L_x_153:
        /* <DEDUP_REMOVED lines=10> */
.L_x_206:


//--------------------- .text.dequantize_int8_to_f32_symmetric_kernel --------------------------
	.section	.text.dequantize_int8_to_f32_symmetric_kernel,"ax",@progbits
	.align	128
        .global         dequantize_int8_to_f32_symmetric_kernel
        .type           dequantize_int8_to_f32_symmetric_kernel,@function
        .size           dequantize_int8_to_f32_symmetric_kernel,(.L_x_207 - dequantize_int8_to_f32_symmetric_kernel)
        .other          dequantize_int8_to_f32_symmetric_kernel,@"STO_CUDA_ENTRY STV_DEFAULT"
dequantize_int8_to_f32_symmetric_kernel:
.text.dequantize_int8_to_f32_symmetric_kernel:
        /* <DEDUP_REMOVED lines=18> */
[----:B------:R-:W-:Y:S01]  /*0120*/  STG.E desc[UR4][R2.64], R7 ;  /* 0x0000000702007986 */ /* 0x000fe2000c101904 */
[----:B------:R-:W-:Y:S05]  /*0130*/  EXIT ;  /* 0x000000000000794d */ /* 0x000fea0003800000 */
.L_x_154:
        /* <DEDUP_REMOVED lines=12> */
.L_x_207:


//--------------------- .text.quantize_f32_to_int8_asymmetric_kernel --------------------------
	.section	.text.quantize_f32_to_int8_asymmetric_kernel,"ax",@progbits
	.align	128
        .global         quantize_f32_to_int8_asymmetric_kernel
        .type           quantize_f32_to_int8_asymmetric_kernel,@function
        .size           quantize_f32_to_int8_asymmetric_kernel,(.L_x_190 - quantize_f32_to_int8_asymmetric_kernel)
        .other          quantize_f32_to_int8_asymmetric_kernel,@"STO_CUDA_ENTRY STV_DEFAULT"
quantize_f32_to_int8_asymmetric_kernel:
.text.quantize_f32_to_int8_asymmetric_kernel:
        /* <DEDUP_REMOVED lines=12> */
[----:B-1----:R-:W3:Y:S01]  /*00c0*/  LDG.E.CONSTANT R0, desc[UR4][R4.64] ;  /* 0x0000000404007981 */ /* 0x002ee2000c1e9900 */
[----:B------:R-:W-:Y:S01]  /*00d0*/  BSSY.RECONVERGENT B0, `(.L_x_155) ;  /* 0x000000c000007945 */ /* 0x000fe20003800200 */
[----:B--2---:R-:W0:Y:S02]  /*00e0*/  MUFU.RCP R3, R9 ;  /* 0x0000000900037308 */ /* 0x004e240000001000 */
[----:B0-----:R-:W-:-:S04]  /*00f0*/  FFMA R6, R3, -R9, 1 ;  /* 0x3f80000003067423 */ /* 0x001fc80000000809 */
[----:B------:R-:W-:Y:S02]  /*0100*/  FFMA R3, R3, R6, R3 ;  /* 0x0000000603037223 */ /* 0x000fe40000000003 */
[----:B---3--:R-:W0:Y:S02]  /*0110*/  FCHK P0, R0, R9 ;  /* 0x0000000900007302 */ /* 0x008e240000000000 */
[----:B------:R-:W-:-:S04]  /*0120*/  FFMA R6, R0, R3, RZ ;  /* 0x0000000300067223 */ /* 0x000fc800000000ff */
[----:B------:R-:W-:-:S04]  /*0130*/  FFMA R7, R6, -R9, R0 ;  /* 0x8000000906077223 */ /* 0x000fc80000000000 */
[----:B------:R-:W-:Y:S01]  /*0140*/  FFMA R6, R3, R7, R6 ;  /* 0x0000000703067223 */ /* 0x000fe20000000006 */
[----:B0-----:R-:W-:Y:S06]  /*0150*/  @!P0 BRA `(.L_x_156) ;  /* 0x00000000000c8947 */ /* 0x001fec0003800000 */
[----:B------:R-:W-:-:S07]  /*0160*/  MOV R4, 0x180 ;  /* 0x0000018000047802 */ /* 0x000fce0000000f00 */
[----:B------:R-:W-:Y:S05]  /*0170*/  CALL.REL.NOINC `($__internal_7_$__cuda_sm3x_div_rn_noftz_f32_slowpath) ;  /* 0x00000000002c7944 */ /* 0x000fea0003c00000 */
[----:B------:R-:W-:-:S07]  /*0180*/  IMAD.MOV.U32 R6, RZ, RZ, R0 ;  /* 0x000000ffff067224 */ /* 0x000fce00078e0000 */
.L_x_156:
[----:B------:R-:W-:Y:S05]  /*0190*/  BSYNC.RECONVERGENT B0 ;  /* 0x0000000000007941 */ /* 0x000fea0003800200 */
.L_x_155:
[----:B------:R-:W0:Y:S01]  /*01a0*/  LDC R3, c[0x0][0x394] ;  /* 0x0000e500ff037b82 */ /* 0x000e220000000800 */
[----:B------:R-:W1:Y:S01]  /*01b0*/  LDCU.64 UR6, c[0x0][0x380] ;  /* 0x00007000ff0677ac */ /* 0x000e620008000a00 */
[----:B------:R-:W0:Y:S01]  /*01c0*/  F2I.NTZ R6, R6 ;  /* 0x0000000600067305 */ /* 0x000e220000203100 */
[----:B-1----:R-:W-:Y:S02]  /*01d0*/  IADD3 R2, P0, PT, R2, UR6, RZ ;  /* 0x0000000602027c10 */ /* 0x002fe4000ff1e0ff */
[----:B0-----:R-:W-:-:S03]  /*01e0*/  VIADDMNMX R0, R6, R3, 0x7f, PT ;  /* 0x0000007f06007446 */ /* 0x001fc60003800103 */
[----:B------:R-:W-:Y:S01]  /*01f0*/  IMAD.X R3, RZ, RZ, UR7, P0 ;  /* 0x00000007ff037e24 */ /* 0x000fe200080e06ff */
[----:B------:R-:W-:-:S05]  /*0200*/  VIMNMX R5, PT, PT, R0, -0x80, !PT ;  /* 0xffffff8000057848 */ /* 0x000fca0007fe0100 */
[----:B------:R-:W-:Y:S01]  /*0210*/  STG.E.U8 desc[UR4][R2.64], R5 ;  /* 0x0000000502007986 */ /* 0x000fe2000c101104 */
[----:B------:R-:W-:Y:S05]  /*0220*/  EXIT ;  /* 0x000000000000794d */ /* 0x000fea0003800000 */
        .weak           $__internal_7_$__cuda_sm3x_div_rn_noftz_f32_slowpath
        .type           $__internal_7_$__cuda_sm3x_div_rn_noftz_f32_slowpath,@function
        .size           $__internal_7_$__cuda_sm3x_div_rn_noftz_f32_slowpath,(.L_x_190 - $__internal_7_$__cuda_sm3x_div_rn_noftz_f32_slowpath)
$__internal_7_$__cuda_sm3x_div_rn_noftz_f32_slowpath:
        /* <DEDUP_REMOVED lines=38> */
.L_x_158:
        /* <DEDUP_REMOVED lines=51> */
.L_x_165:
[----:B------:R-:W-:-:S04]  /*07c0*/  LOP3.LUT R0, R0, 0x80000000, RZ, 0xc0, !PT ;  /* 0x8000000000007812 */ /* 0x000fc800078ec0ff */
[----:B------:R-:W-:Y:S01]  /*07d0*/  LOP3.LUT R0, R0, 0x7f800000, RZ, 0xfc, !PT ;  /* 0x7f80000000007812 */ /* 0x000fe200078efcff */
[----:B------:R-:W-:Y:S06]  /*07e0*/  BRA `(.L_x_166) ;  /* 0x0000000000047947 */ /* 0x000fec0003800000 */
.L_x_164:
[----:B------:R-:W-:-:S07]  /*07f0*/  IMAD R0, R6, 0x800000, R0 ;  /* 0x0080000006007824 */ /* 0x000fce00078e0200 */
.L_x_166:
[----:B------:R-:W-:Y:S05]  /*0800*/  BSYNC.RECONVERGENT B2 ;  /* 0x0000000000027941 */ /* 0x000fea0003800200 */
.L_x_163:
[----:B------:R-:W-:Y:S05]  /*0810*/  BRA `(.L_x_167) ;  /* 0x0000000000207947 */ /* 0x000fea0003800000 */
.L_x_162:
[----:B------:R-:W-:-:S04]  /*0820*/  LOP3.LUT R0, R8, 0x80000000, R7, 0x48, !PT ;  /* 0x8000000008007812 */ /* 0x000fc800078e4807 */
[----:B------:R-:W-:Y:S01]  /*0830*/  LOP3.LUT R0, R0, 0x7f800000, RZ, 0xfc, !PT ;  /* 0x7f80000000007812 */ /* 0x000fe200078efcff */
[----:B------:R-:W-:Y:S06]  /*0840*/  BRA `(.L_x_167) ;  /* 0x0000000000147947 */ /* 0x000fec0003800000 */
.L_x_161:
[----:B------:R-:W-:Y:S01]  /*0850*/  LOP3.LUT R0, R8, 0x80000000, R7, 0x48, !PT ;  /* 0x8000000008007812 */ /* 0x000fe200078e4807 */
[----:B------:R-:W-:Y:S06]  /*0860*/  BRA `(.L_x_167) ;  /* 0x00000000000c7947 */ /* 0x000fec0003800000 */
.L_x_160:
[----:B------:R-:W0:Y:S01]  /*0870*/  MUFU.RSQ R0, -QNAN ;  /* 0xffc0000000007908 */ /* 0x000e220000001400 */
[----:B------:R-:W-:Y:S05]  /*0880*/  BRA `(.L_x_167) ;  /* 0x0000000000047947 */ /* 0x000fea0003800000 */
.L_x_159:
[----:B------:R-:W-:-:S07]  /*0890*/  FADD.FTZ R0, R0, R3 ;  /* 0x0000000300007221 */ /* 0x000fce0000010000 */
.L_x_167:
[----:B------:R-:W-:Y:S05]  /*08a0*/  BSYNC.RECONVERGENT B1 ;  /* 0x0000000000017941 */ /* 0x000fea0003800200 */
.L_x_157:
[----:B------:R-:W-:-:S04]  /*08b0*/  IMAD.MOV.U32 R5, RZ, RZ, 0x0 ;  /* 0x00000000ff057424 */ /* 0x000fc800078e00ff */
[----:B0-----:R-:W-:Y:S05]  /*08c0*/  RET.REL.NODEC R4 `(quantize_f32_to_int8_asymmetric_kernel) ;  /* 0xfffffff404cc7950 */ /* 0x001fea0003c3ffff */
.L_x_168:
        /* <DEDUP_REMOVED lines=11> */
.L_x_190:


//--------------------- .text.quantize_f32_to_int8_symmetric_kernel --------------------------
	.section	.text.quantize_f32_to_int8_symmetric_kernel,"ax",@progbits
	.align	128
        .global         quantize_f32_to_int8_symmetric_kernel
        .type           quantize_f32_to_int8_symmetric_kernel,@function
        .size           quantize_f32_to_int8_symmetric_kernel,(.L_x_191 - quantize_f32_to_int8_symmetric_kernel)
        .other          quantize_f32_to_int8_symmetric_kernel,@"STO_CUDA_ENTRY STV_DEFAULT"
quantize_f32_to_int8_symmetric_kernel:
.text.quantize_f32_to_int8_symmetric_kernel:
        /* <DEDUP_REMOVED lines=23> */
[----:B------:R-:W-:Y:S05]  /*0170*/  CALL.REL.NOINC `($__internal_8_$__cuda_sm3x_div_rn_noftz_f32_slowpath) ;  /* 0x0000000000287944 */ /* 0x000fea0003c00000 */
[----:B------:R-:W-:-:S07]  /*0180*/  IMAD.MOV.U32 R6, RZ, RZ, R0 ;  /* 0x000000ffff067224 */ /* 0x000fce00078e0000 */
.L_x_170:
[----:B------:R-:W-:Y:S05]  /*0190*/  BSYNC.RECONVERGENT B0 ;  /* 0x0000000000007941 */ /* 0x000fea0003800200 */
.L_x_169:
        /* <DEDUP_REMOVED lines=8> */
        .weak           $__internal_8_$__cuda_sm3x_div_rn_noftz_f32_slowpath
        .type           $__internal_8_$__cuda_sm3x_div_rn_noftz_f32_slowpath,@function
        .size           $__internal_8_$__cuda_sm3x_div_rn_noftz_f32_slowpath,(.L_x_191 - $__internal_8_$__cuda_sm3x_div_rn_noftz_f32_slowpath)
$__internal_8_$__cuda_sm3x_div_rn_noftz_f32_slowpath:
        /* <DEDUP_REMOVED lines=38> */
.L_x_172:
        /* <DEDUP_REMOVED lines=51> */
.L_x_179:
[----:B------:R-:W-:-:S04]  /*07b0*/  LOP3.LUT R0, R0, 0x80000000, RZ, 0xc0, !PT ;  /* 0x8000000000007812 */ /* 0x000fc800078ec0ff */
[----:B------:R-:W-:Y:S01]  /*07c0*/  LOP3.LUT R0, R0, 0x7f800000, RZ, 0xfc, !PT ;  /* 0x7f80000000007812 */ /* 0x000fe200078efcff */
[----:B------:R-:W-:Y:S06]  /*07d0*/  BRA `(.L_x_180) ;  /* 0x0000000000047947 */ /* 0x000fec0003800000 */
.L_x_178:
[----:B------:R-:W-:-:S07]  /*07e0*/  IMAD R0, R6, 0x800000, R0 ;  /* 0x0080000006007824 */ /* 0x000fce00078e0200 */
.L_x_180:
[----:B------:R-:W-:Y:S05]  /*07f0*/  BSYNC.RECONVERGENT B2 ;  /* 0x0000000000027941 */ /* 0x000fea0003800200 */
.L_x_177:
[----:B------:R-:W-:Y:S05]  /*0800*/  BRA `(.L_x_181) ;  /* 0x0000000000207947 */ /* 0x000fea0003800000 */
.L_x_176:
[----:B------:R-:W-:-:S04]  /*0810*/  LOP3.LUT R0, R8, 0x80000000, R7, 0x48, !PT ;  /* 0x8000000008007812 */ /* 0x000fc800078e4807 */
[----:B------:R-:W-:Y:S01]  /*0820*/  LOP3.LUT R0, R0, 0x7f800000, RZ, 0xfc, !PT ;  /* 0x7f80000000007812 */ /* 0x000fe200078efcff */
[----:B------:R-:W-:Y:S06]  /*0830*/  BRA `(.L_x_181) ;  /* 0x0000000000147947 */ /* 0x000fec0003800000 */
.L_x_175:
[----:B------:R-:W-:Y:S01]  /*0840*/  LOP3.LUT R0, R8, 0x80000000, R7, 0x48, !PT ;  /* 0x8000000008007812 */ /* 0x000fe200078e4807 */
[----:B------:R-:W-:Y:S06]  /*0850*/  BRA `(.L_x_181) ;  /* 0x00000000000c7947 */ /* 0x000fec0003800000 */
.L_x_174:
[----:B------:R-:W0:Y:S01]  /*0860*/  MUFU.RSQ R0, -QNAN ;  /* 0xffc0000000007908 */ /* 0x000e220000001400 */
[----:B------:R-:W-:Y:S05]  /*0870*/  BRA `(.L_x_181) ;  /* 0x0000000000047947 */ /* 0x000fea0003800000 */
.L_x_173:
[----:B------:R-:W-:-:S07]  /*0880*/  FADD.FTZ R0, R0, R3 ;  /* 0x0000000300007221 */ /* 0x000fce0000010000 */
.L_x_181:
[----:B------:R-:W-:Y:S05]  /*0890*/  BSYNC.RECONVERGENT B1 ;  /* 0x0000000000017941 */ /* 0x000fea0003800200 */
.L_x_171:
[----:B------:R-:W-:-:S04]  /*08a0*/  IMAD.MOV.U32 R5, RZ, RZ, 0x0 ;  /* 0x00000000ff057424 */ /* 0x000fc800078e00ff */
[----:B0-----:R-:W-:Y:S05]  /*08b0*/  RET.REL.NODEC R4 `(quantize_f32_to_int8_symmetric_kernel) ;  /* 0xfffffff404d07950 */ /* 0x001fea0003c3ffff */
.L_x_182:
        /* <DEDUP_REMOVED lines=12> */
.L_x_191:


//--------------------- .nv.shared.quantize_f32_to_int8_vectorized_kernel --------------------------
	.section	.nv.shared.quantize_f32_to_int8_vectorized_kernel,"aw",@nobits
	.sectionflags	@""
	.align	16
	.zero		1024


//--------------------- .nv.shared.reserved.0     --------------------------
	.section	.nv.shared.reserved.0,"aw",@nobits
	.weak		__nv_reservedSMEM_offset_0_alias
	.size		__nv_reservedSMEM_offset_0_alias, 0, 64
	.other		__nv_reservedSMEM_offset_0_alias,@"STO_CUDA_RESERVED_SHARED STV_DEFAULT"
__nv_reservedSMEM_offset_0_alias:
	.zero		0
	.zero		64


//--------------------- .nv.shared.quantized_gemm_int4_int8_kernel --------------------------
	.section	.nv.shared.quantized_gemm_int4_int8_kernel,"aw",@nobits
	.sectionflags	@""
	.align	16
.nv.shared.quantized_gemm_int4_int8_kernel:
	.zero		1536


//--------------------- .nv.shared.quantized_gemm_int8_dequant_kernel --------------------------
	.section	.nv.shared.quantized_gemm_int8_dequant_kernel,"aw",@nobits
	.sectionflags	@""
	.align	16
.nv.shared.quantized_gemm_int8_dequant_kernel:
	.zero		1536


//--------------------- .nv.shared.quantized_gemm_int8_kernel --------------------------
	.section	.nv.shared.quantized_gemm_int8_kernel,"aw",@nobits
	.sectionflags	@""
	.align	16
.nv.shared.quantized_gemm_int8_kernel:
	.zero		1536


//--------------------- .nv.shared.compute_scale_absmax_kernel --------------------------
	.section	.nv.shared.compute_scale_absmax_kernel,"aw",@nobits
	.sectionflags	@""
	.align	16
	.zero		1024


//--------------------- .nv.shared.find_minmax_kernel --------------------------
	.section	.nv.shared.find_minmax_kernel,"aw",@nobits
	.sectionflags	@""
	.align	16
	.zero		1024


//--------------------- .nv.shared.dequantize_int8_to_f16_symmetric_kernel --------------------------
	.section	.nv.shared.dequantize_int8_to_f16_symmetric_kernel,"aw",@nobits
	.sectionflags	@""
	.align	16
	.zero		1024


//--------------------- .nv.shared.quantize_f16_to_int8_symmetric_kernel --------------------------
	.section	.nv.shared.quantize_f16_to_int8_symmetric_kernel,"aw",@nobits
	.sectionflags	@""
	.align	16
	.zero		1024


//--------------------- .nv.shared.quantize_f32_to_int4_per_group_kernel --------------------------
	.section	.nv.shared.quantize_f32_to_int4_per_group_kernel,"aw",@nobits
	.sectionflags	@""
	.align	16
	.zero		1024


//--------------------- .nv.shared.dequantize_int4_to_f32_symmetric_kernel --------------------------
	.section	.nv.shared.dequantize_int4_to_f32_symmetric_kernel,"aw",@nobits
	.sectionflags	@""
	.align	16
	.zero		1024


//--------------------- .nv.shared.quantize_f32_to_int4_symmetric_kernel --------------------------
	.section	.nv.shared.quantize_f32_to_int4_symmetric_kernel,"aw",@nobits
	.sectionflags	@""
	.align	16
	.zero		1024


//--------------------- .nv.shared.quantize_f32_to_int8_per_group_kernel --------------------------
	.section	.nv.shared.quantize_f32_to_int8_per_group_kernel,"aw",@nobits
	.sectionflags	@""
	.align	16
	.zero		1024


//--------------------- .nv.shared.dequantize_int8_to_f32_per_channel_kernel --------------------------
	.section	.nv.shared.dequantize_int8_to_f32_per_channel_kernel,"aw",@nobits
	.sectionflags	@""
	.align	16
	.zero		1024


//--------------------- .nv.shared.quantize_f32_to_int8_per_channel_kernel --------------------------
	.section	.nv.shared.quantize_f32_to_int8_per_channel_kernel,"aw",@nobits
	.sectionflags	@""
	.align	16
	.zero		1024


//--------------------- .nv.shared.dequantize_int8_to_f32_asymmetric_kernel --------------------------
	.section	.nv.shared.dequantize_int8_to_f32_asymmetric_kernel,"aw",@nobits
	.sectionflags	@""
	.align	16
	.zero		1024


//--------------------- .nv.shared.dequantize_int8_to_f32_symmetric_kernel --------------------------
	.section	.nv.shared.dequantize_int8_to_f32_symmetric_kernel,"aw",@nobits
	.sectionflags	@""
	.align	16
	.zero		1024


//--------------------- .nv.shared.quantize_f32_to_int8_asymmetric_kernel --------------------------
	.section	.nv.shared.quantize_f32_to_int8_asymmetric_kernel,"aw",@nobits
	.sectionflags	@""
	.align	16
	.zero		1024


//--------------------- .nv.shared.quantize_f32_to_int8_symmetric_kernel --------------------------
	.section	.nv.shared.quantize_f32_to_int8_symmetric_kernel,"aw",@nobits
	.sectionflags	@""
	.align	16
	.zero		1024


//--------------------- .nv.constant0.quantize_f32_to_int8_vectorized_kernel --------------------------
	.section	.nv.constant0.quantize_f32_to_int8_vectorized_kernel,"a",@progbits
	.sectionflags	@""
	.align	4
.nv.constant0.quantize_f32_to_int8_vectorized_kernel:
	.zero		925


//--------------------- .nv.constant0.quantized_gemm_int4_int8_kernel --------------------------
	.section	.nv.constant0.quantized_gemm_int4_int8_kernel,"a",@progbits
	.sectionflags	@""
	.align	4
.nv.constant0.quantized_gemm_int4_int8_kernel:
	.zero		932


//--------------------- .nv.constant0.quantized_gemm_int8_dequant_kernel --------------------------
	.section	.nv.constant0.quantized_gemm_int8_dequant_kernel,"a",@progbits
	.sectionflags	@""
	.align	4
.nv.constant0.quantized_gemm_int8_dequant_kernel:
	.zero		940


//--------------------- .nv.constant0.quantized_gemm_int8_kernel --------------------------
	.section	.nv.constant0.quantized_gemm_int8_kernel,"a",@progbits
	.sectionflags	@""
	.align	4
.nv.constant0.quantized_gemm_int8_kernel:
	.zero		932


//--------------------- .nv.constant0.compute_scale_absmax_kernel --------------------------
	.section	.nv.constant0.compute_scale_absmax_kernel,"a",@progbits
	.sectionflags	@""
	.align	4
.nv.constant0.compute_scale_absmax_kernel:
	.zero		920


//--------------------- .nv.constant0.find_minmax_kernel --------------------------
	.section	.nv.constant0.find_minmax_kernel,"a",@progbits
	.sectionflags	@""
	.align	4
.nv.constant0.find_minmax_kernel:
	.zero		924


//--------------------- .nv.constant0.dequantize_int8_to_f16_symmetric_kernel --------------------------
	.section	.nv.constant0.dequantize_int8_to_f16_symmetric_kernel,"a",@progbits
	.sectionflags	@""
	.align	4
.nv.constant0.dequantize_int8_to_f16_symmetric_kernel:
	.zero		920


//--------------------- .nv.constant0.quantize_f16_to_int8_symmetric_kernel --------------------------
	.section	.nv.constant0.quantize_f16_to_int8_symmetric_kernel,"a",@progbits
	.sectionflags	@""
	.align	4
.nv.constant0.quantize_f16_to_int8_symmetric_kernel:
	.zero		920


//--------------------- .nv.constant0.quantize_f32_to_int4_per_group_kernel --------------------------
	.section	.nv.constant0.quantize_f32_to_int4_per_group_kernel,"a",@progbits
	.sectionflags	@""
	.align	4
.nv.constant0.quantize_f32_to_int4_per_group_kernel:
	.zero		928


//--------------------- .nv.constant0.dequantize_int4_to_f32_symmetric_kernel --------------------------
	.section	.nv.constant0.dequantize_int4_to_f32_symmetric_kernel,"a",@progbits
	.sectionflags	@""
	.align	4
.nv.constant0.dequantize_int4_to_f32_symmetric_kernel:
	.zero		920


//--------------------- .nv.constant0.quantize_f32_to_int4_symmetric_kernel --------------------------
	.section	.nv.constant0.quantize_f32_to_int4_symmetric_kernel,"a",@progbits
	.sectionflags	@""
	.align	4
.nv.constant0.quantize_f32_to_int4_symmetric_kernel:
	.zero		920


//--------------------- .nv.constant0.quantize_f32_to_int8_per_group_kernel --------------------------
	.section	.nv.constant0.quantize_f32_to_int8_per_group_kernel,"a",@progbits
	.sectionflags	@""
	.align	4
.nv.constant0.quantize_f32_to_int8_per_group_kernel:
	.zero		937


//--------------------- .nv.constant0.dequantize_int8_to_f32_per_channel_kernel --------------------------
	.section	.nv.constant0.dequantize_int8_to_f32_per_channel_kernel,"a",@progbits
	.sectionflags	@""
	.align	4
.nv.constant0.dequantize_int8_to_f32_per_channel_kernel:
	.zero		937


//--------------------- .nv.constant0.quantize_f32_to_int8_per_channel_kernel --------------------------
	.section	.nv.constant0.quantize_f32_to_int8_per_channel_kernel,"a",@progbits
	.sectionflags	@""
	.align	4
.nv.constant0.quantize_f32_to_int8_per_channel_kernel:
	.zero		937


//--------------------- .nv.constant0.dequantize_int8_to_f32_asymmetric_kernel --------------------------
	.section	.nv.constant0.dequantize_int8_to_f32_asymmetric_kernel,"a",@progbits
	.sectionflags	@""
	.align	4
.nv.constant0.dequantize_int8_to_f32_asymmetric_kernel:
	.zero		924


//--------------------- .nv.constant0.dequantize_int8_to_f32_symmetric_kernel --------------------------
	.section	.nv.constant0.dequantize_int8_to_f32_symmetric_kernel,"a",@progbits
	.sectionflags	@""
	.align	4
.nv.constant0.dequantize_int8_to_f32_symmetric_kernel:
	.zero		920


//--------------------- .nv.constant0.quantize_f32_to_int8_asymmetric_kernel --------------------------
	.section	.nv.constant0.quantize_f32_to_int8_asymmetric_kernel,"a",@progbits
	.sectionflags	@""
	.align	4
.nv.constant0.quantize_f32_to_int8_asymmetric_kernel:
	.zero		924


//--------------------- .nv.constant0.quantize_f32_to_int8_symmetric_kernel --------------------------
	.section	.nv.constant0.quantize_f32_to_int8_symmetric_kernel,"a",@progbits
	.sectionflags	@""
	.align	4
.nv.constant0.quantize_f32_to_int8_symmetric_kernel:
	.zero		920


//--------------------- SYMBOLS --------------------------

	.type		.nv.reservedSmem.offset0,@object
	.size		.nv.reservedSmem.offset0,0x4
	.type		.nv.reservedSmem.cap,@object
	.size		.nv.reservedSmem.cap,0x4
